// auto-generated by cutlass_sweep.gemm — config: {"arch": "sm_90", "cluster_m": 1, "cluster_n": 1, "dtype": "fp16", "dtype_b": "fp16", "layout": "nn", "stages": 0, "tile_k": 128, "tile_m": 128, "tile_n": 64}
#include "cutlass/cutlass.h"
#include "cutlass/gemm/collective/collective_builder.hpp"
#include "cutlass/gemm/device/gemm_universal_adapter.h"
#include "cutlass/gemm/kernel/gemm_universal.hpp"
#include "cutlass/epilogue/collective/collective_builder.hpp"

using ElemA = cutlass::half_t;
using ElemB = cutlass::half_t;
using ElemCD = cutlass::half_t;
using Acc  = float;
using TileShape    = cute::Shape<cute::_128, cute::_64, cute::_128>;
using ClusterShape = cute::Shape<cute::_1, cute::_1, cute::_1>;

using CollectiveEpilogue = typename cutlass::epilogue::collective::CollectiveBuilder<
    cutlass::arch::Sm90, cutlass::arch::OpClassTensorOp,
    TileShape, ClusterShape,
    cutlass::epilogue::collective::EpilogueTileAuto,
    Acc, Acc,
    ElemCD, cutlass::layout::RowMajor, 128 / cutlass::sizeof_bits<ElemCD>::value,
    ElemCD, cutlass::layout::RowMajor, 128 / cutlass::sizeof_bits<ElemCD>::value,
    cutlass::epilogue::collective::EpilogueScheduleAuto
  >::CollectiveOp;

using CollectiveMainloop = typename cutlass::gemm::collective::CollectiveBuilder<
    cutlass::arch::Sm90, cutlass::arch::OpClassTensorOp,
    ElemA, cutlass::layout::RowMajor, 128 / cutlass::sizeof_bits<ElemA>::value,
    ElemB, cutlass::layout::RowMajor, 128 / cutlass::sizeof_bits<ElemB>::value,
    Acc,
    TileShape, ClusterShape,
    cutlass::gemm::collective::StageCountAutoCarveout<static_cast<int>(sizeof(typename CollectiveEpilogue::SharedStorage))>,
    cutlass::gemm::collective::KernelScheduleAuto
  >::CollectiveOp;

using GemmKernel = cutlass::gemm::kernel::GemmUniversal<
    cute::Shape<int,int,int,int>,
    CollectiveMainloop,
    CollectiveEpilogue
>;
using Gemm = cutlass::gemm::device::GemmUniversalAdapter<GemmKernel>;

// Force the device kernel symbol into the cubin without needing a host main.
auto* _anchor = &cutlass::device_kernel<GemmKernel>;


// ===== COMPILED SASS (sm_90a) =====

	.target	sm_90a

	.elftype	@"ET_EXEC"


//--------------------- .note.nv.tkinfo           --------------------------
	.section	.note.nv.tkinfo,"",@"SHT_NOTE"
	.sectionflags	@"SHF_NOTE_NV_TKINFO"
	.tkinfo
        /*0018*/ 	.word	0x00000002
        /*0030*/ 	.string	""
        /*0030*/ 	.string	"ptxas"
        /*0030*/ 	.string	"Cuda compilation tools, release 13.0, V13.0.88"
        /*0030*/ 	.string	"Build cuda_13.0.r13.0/compiler.36424714_0"
        /*0030*/ 	.string	"-arch sm_90a -m 64 "



//--------------------- .note.nv.cuinfo           --------------------------
	.section	.note.nv.cuinfo,"",@"SHT_NOTE"
	.sectionflags	@"SHF_NOTE_NV_CUINFO"
        /*0018*/ 	.short	0x0002
        /*001a*/ 	.short	0x005a
        /*001c*/ 	.short	0x0082
	.zero		2


//--------------------- .nv.info                  --------------------------
	.section	.nv.info,"",@"SHT_CUDA_INFO"
	.align	4


	//----- nvinfo : EIATTR_REGCOUNT
	.align		4
        /*0000*/ 	.byte	0x04, 0x2f
        /*0002*/ 	.short	(.L_15 - .L_14)
	.align		4
.L_14:
        /*0004*/ 	.word	index@(_ZN7cutlass13device_kernelINS_4gemm6kernel13GemmUniversalIN4cute5tupleIJiiiiEEENS1_10collective13CollectiveMmaINS1_34MainloopSm90TmaGmmaWarpSpecializedILi4ENS5_IJNS4_1CILi1EEESB_SB_EEENS1_35KernelTmaWarpSpecializedCooperativeEEENS5_IJNSA_ILi128EEENSA_ILi64EEESF_EEENS_6half_tENS5_IJlSB_lEEESI_NS5_IJSB_llEEENS4_8TiledMMAINS4_8MMA_AtomIJNS4_4SM904GMMA25MMA_64x64x16_F32F16F16_SSILNSO_5MajorE0ELSQ_1ELNSO_7ScaleInE1ELSR_1EEEEEENS4_6LayoutINS5_IJNSA_ILi2EEESB_SB_EEENS5_IJSB_NSA_ILi0EEESX_EEEEENS5_IJNS4_10UnderscoreES10_S10_EEEEENS4_13SM90_TMA_LOADENS4_14ComposedLayoutINS4_7SwizzleILi3ELi4ELi3EEENS4_18smem_ptr_flag_bitsILi16EEENSU_INS5_IJNSA_ILi8EEESG_EEENS5_IJSG_SB_EEEEEEEvNS4_8identityES13_NS14_IS16_S18_NSU_INS5_IJSG_S19_EEENS5_IJSB_SG_EEEEEEEvS1E_EENS_8epilogue10collective6detail29Sm90TmaWarpSpecializedAdapterINS1L_15DefaultEpilogueISI_SJ_SJ_NS1K_6thread17LinearCombinationISI_Li1EffLNS1P_9ScaleType4KindE0ELNS_15FloatRoundStyleE2ESI_EENS1_15EpilogueDefaultEEEEEvvEEEEvNT_6ParamsE)
        /*0008*/ 	.word	0x000000a8


	//----- nvinfo : EIATTR_FRAME_SIZE
	.align		4
.L_15:
        /*000c*/ 	.byte	0x04, 0x11
        /*000e*/ 	.short	(.L_17 - .L_16)
	.align		4
.L_16:
        /*0010*/ 	.word	index@(_ZN7cutlass13device_kernelINS_4gemm6kernel13GemmUniversalIN4cute5tupleIJiiiiEEENS1_10collective13CollectiveMmaINS1_34MainloopSm90TmaGmmaWarpSpecializedILi4ENS5_IJNS4_1CILi1EEESB_SB_EEENS1_35KernelTmaWarpSpecializedCooperativeEEENS5_IJNSA_ILi128EEENSA_ILi64EEESF_EEENS_6half_tENS5_IJlSB_lEEESI_NS5_IJSB_llEEENS4_8TiledMMAINS4_8MMA_AtomIJNS4_4SM904GMMA25MMA_64x64x16_F32F16F16_SSILNSO_5MajorE0ELSQ_1ELNSO_7ScaleInE1ELSR_1EEEEEENS4_6LayoutINS5_IJNSA_ILi2EEESB_SB_EEENS5_IJSB_NSA_ILi0EEESX_EEEEENS5_IJNS4_10UnderscoreES10_S10_EEEEENS4_13SM90_TMA_LOADENS4_14ComposedLayoutINS4_7SwizzleILi3ELi4ELi3EEENS4_18smem_ptr_flag_bitsILi16EEENSU_INS5_IJNSA_ILi8EEESG_EEENS5_IJSG_SB_EEEEEEEvNS4_8identityES13_NS14_IS16_S18_NSU_INS5_IJSG_S19_EEENS5_IJSB_SG_EEEEEEEvS1E_EENS_8epilogue10collective6detail29Sm90TmaWarpSpecializedAdapterINS1L_15DefaultEpilogueISI_SJ_SJ_NS1K_6thread17LinearCombinationISI_Li1EffLNS1P_9ScaleType4KindE0ELNS_15FloatRoundStyleE2ESI_EENS1_15EpilogueDefaultEEEEEvvEEEEvNT_6ParamsE)
        /*0014*/ 	.word	0x00000000


	//----- nvinfo : EIATTR_MIN_STACK_SIZE
	.align		4
.L_17:
        /*0018*/ 	.byte	0x04, 0x12
        /*001a*/ 	.short	(.L_19 - .L_18)
	.align		4
.L_18:
        /*001c*/ 	.word	index@(_ZN7cutlass13device_kernelINS_4gemm6kernel13GemmUniversalIN4cute5tupleIJiiiiEEENS1_10collective13CollectiveMmaINS1_34MainloopSm90TmaGmmaWarpSpecializedILi4ENS5_IJNS4_1CILi1EEESB_SB_EEENS1_35KernelTmaWarpSpecializedCooperativeEEENS5_IJNSA_ILi128EEENSA_ILi64EEESF_EEENS_6half_tENS5_IJlSB_lEEESI_NS5_IJSB_llEEENS4_8TiledMMAINS4_8MMA_AtomIJNS4_4SM904GMMA25MMA_64x64x16_F32F16F16_SSILNSO_5MajorE0ELSQ_1ELNSO_7ScaleInE1ELSR_1EEEEEENS4_6LayoutINS5_IJNSA_ILi2EEESB_SB_EEENS5_IJSB_NSA_ILi0EEESX_EEEEENS5_IJNS4_10UnderscoreES10_S10_EEEEENS4_13SM90_TMA_LOADENS4_14ComposedLayoutINS4_7SwizzleILi3ELi4ELi3EEENS4_18smem_ptr_flag_bitsILi16EEENSU_INS5_IJNSA_ILi8EEESG_EEENS5_IJSG_SB_EEEEEEEvNS4_8identityES13_NS14_IS16_S18_NSU_INS5_IJSG_S19_EEENS5_IJSB_SG_EEEEEEEvS1E_EENS_8epilogue10collective6detail29Sm90TmaWarpSpecializedAdapterINS1L_15DefaultEpilogueISI_SJ_SJ_NS1K_6thread17LinearCombinationISI_Li1EffLNS1P_9ScaleType4KindE0ELNS_15FloatRoundStyleE2ESI_EENS1_15EpilogueDefaultEEEEEvvEEEEvNT_6ParamsE)
        /*0020*/ 	.word	0x00000000
.L_19:


//--------------------- .nv.compat                --------------------------
	.section	.nv.compat,"",@"SHT_CUDA_COMPAT_INFO"
	.align	4
        /*0000*/ 	.byte	0x02, 0x09, 0x01, 0x00, 0x02, 0x02, 0x04, 0x00, 0x02, 0x05, 0x05, 0x00, 0x03, 0x07, 0x01, 0x01
        /*0010*/ 	.byte	0x02, 0x03, 0x01, 0x00, 0x02, 0x06, 0x01, 0x00, 0x04, 0x0b, 0x08, 0x00, 0x00, 0x00, 0x00, 0x00
        /*0020*/ 	.byte	0x00, 0x00, 0x00, 0x00


//--------------------- .nv.info._ZN7cutlass13device_kernelINS_4gemm6kernel13GemmUniversalIN4cute5tupleIJiiiiEEENS1_10collective13CollectiveMmaINS1_34MainloopSm90TmaGmmaWarpSpecializedILi4ENS5_IJNS4_1CILi1EEESB_SB_EEENS1_35KernelTmaWarpSpecializedCooperativeEEENS5_IJNSA_ILi128EEENSA_ILi64EEESF_EEENS_6half_tENS5_IJlSB_lEEESI_NS5_IJSB_llEEENS4_8TiledMMAINS4_8MMA_AtomIJNS4_4SM904GMMA25MMA_64x64x16_F32F16F16_SSILNSO_5MajorE0ELSQ_1ELNSO_7ScaleInE1ELSR_1EEEEEENS4_6LayoutINS5_IJNSA_ILi2EEESB_SB_EEENS5_IJSB_NSA_ILi0EEESX_EEEEENS5_IJNS4_10UnderscoreES10_S10_EEEEENS4_13SM90_TMA_LOADENS4_14ComposedLayoutINS4_7SwizzleILi3ELi4ELi3EEENS4_18smem_ptr_flag_bitsILi16EEENSU_INS5_IJNSA_ILi8EEESG_EEENS5_IJSG_SB_EEEEEEEvNS4_8identityES13_NS14_IS16_S18_NSU_INS5_IJSG_S19_EEENS5_IJSB_SG_EEEEEEEvS1E_EENS_8epilogue10collective6detail29Sm90TmaWarpSpecializedAdapterINS1L_15DefaultEpilogueISI_SJ_SJ_NS1K_6thread17LinearCombinationISI_Li1EffLNS1P_9ScaleType4KindE0ELNS_15FloatRoundStyleE2ESI_EENS1_15EpilogueDefaultEEEEEvvEEEEvNT_6ParamsE --------------------------
	.section	.nv.info._ZN7cutlass13device_kernelINS_4gemm6kernel13GemmUniversalIN4cute5tupleIJiiiiEEENS1_10collective13CollectiveMmaINS1_34MainloopSm90TmaGmmaWarpSpecializedILi4ENS5_IJNS4_1CILi1EEESB_SB_EEENS1_35KernelTmaWarpSpecializedCooperativeEEENS5_IJNSA_ILi128EEENSA_ILi64EEESF_EEENS_6half_tENS5_IJlSB_lEEESI_NS5_IJSB_llEEENS4_8TiledMMAINS4_8MMA_AtomIJNS4_4SM904GMMA25MMA_64x64x16_F32F16F16_SSILNSO_5MajorE0ELSQ_1ELNSO_7ScaleInE1ELSR_1EEEEEENS4_6LayoutINS5_IJNSA_ILi2EEESB_SB_EEENS5_IJSB_NSA_ILi0EEESX_EEEEENS5_IJNS4_10UnderscoreES10_S10_EEEEENS4_13SM90_TMA_LOADENS4_14ComposedLayoutINS4_7SwizzleILi3ELi4ELi3EEENS4_18smem_ptr_flag_bitsILi16EEENSU_INS5_IJNSA_ILi8EEESG_EEENS5_IJSG_SB_EEEEEEEvNS4_8identityES13_NS14_IS16_S18_NSU_INS5_IJSG_S19_EEENS5_IJSB_SG_EEEEEEEvS1E_EENS_8epilogue10collective6detail29Sm90TmaWarpSpecializedAdapterINS1L_15DefaultEpilogueISI_SJ_SJ_NS1K_6thread17LinearCombinationISI_Li1EffLNS1P_9ScaleType4KindE0ELNS_15FloatRoundStyleE2ESI_EENS1_15EpilogueDefaultEEEEEvvEEEEvNT_6ParamsE,"",@"SHT_CUDA_INFO"
	.sectionflags	@""
	.align	4


	//----- nvinfo : EIATTR_CUDA_API_VERSION
	.align		4
        /*0000*/ 	.byte	0x04, 0x37
        /*0002*/ 	.short	(.L_21 - .L_20)
.L_20:
        /*0004*/ 	.word	0x00000082


	//----- nvinfo : EIATTR_KPARAM_INFO
	.align		4
.L_21:
        /*0008*/ 	.byte	0x04, 0x17
        /*000a*/ 	.short	(.L_23 - .L_22)
.L_22:
        /*000c*/ 	.word	0x00000000
        /*0010*/ 	.short	0x0000
        /*0012*/ 	.short	0x0070
        /*0014*/ 	.byte	0x00, 0xf0, 0x01, 0x10


	//----- nvinfo : EIATTR_SPARSE_MMA_MASK
	.align		4
.L_23:
        /*0018*/ 	.byte	0x03, 0x50
        /*001a*/ 	.short	0x0000


	//----- nvinfo : EIATTR_MAXREG_COUNT
	.align		4
        /*001c*/ 	.byte	0x03, 0x1b
        /*001e*/ 	.short	0x00a8


	//----- nvinfo : EIATTR_NUM_BARRIERS
	.align		4
        /*0020*/ 	.byte	0x02, 0x4c
        /*0022*/ 	.byte	0x01
	.zero		1


	//----- nvinfo : EIATTR_EXTERNS
	.align		4
        /*0024*/ 	.byte	0x04, 0x0f
        /*0026*/ 	.short	(.L_25 - .L_24)


	//   ....[0]....
	.align		4
.L_24:
        /*0028*/ 	.word	index@(__assertfail)


	//----- nvinfo : EIATTR_MERCURY_ISA_VERSION
	.align		4
.L_25:
        /*002c*/ 	.byte	0x03, 0x5f
        /*002e*/ 	.short	0x0101


	//----- nvinfo : EIATTR_INT_WARP_WIDE_INSTR_OFFSETS
	.align		4
        /*0030*/ 	.byte	0x04, 0x31
        /*0032*/ 	.short	(.L_27 - .L_26)


	//   ....[0]....
.L_26:
        /*0034*/ 	.word	0x000003b0


	//   ....[1]....
        /*0038*/ 	.word	0x000003c0


	//   ....[2]....
        /*003c*/ 	.word	0x000004e0


	//----- nvinfo : EIATTR_COOP_GROUP_MASK_REGIDS
	.align		4
.L_27:
        /*0040*/ 	.byte	0x04, 0x29
        /*0042*/ 	.short	(.L_29 - .L_28)


	//   ....[0]....
.L_28:
        /*0044*/ 	.word	0xffffffff


	//   ....[1]....
        /*0048*/ 	.word	0xffffffff


	//   ....[2]....
        /*004c*/ 	.word	0xffffffff


	//   ....[3]....
        /*0050*/ 	.word	0xffffffff


	//   ....[4]....
        /*0054*/ 	.word	0xffffffff


	//----- nvinfo : EIATTR_COOP_GROUP_INSTR_OFFSETS
	.align		4
.L_29:
        /*0058*/ 	.byte	0x04, 0x28
        /*005a*/ 	.short	(.L_31 - .L_30)


	//   ....[0]....
.L_30:
        /*005c*/ 	.word	0x00000060


	//   ....[1]....
        /*0060*/ 	.word	0x00000070


	//   ....[2]....
        /*0064*/ 	.word	0x00000130


	//   ....[3]....
        /*0068*/ 	.word	0x000002c0


	//   ....[4]....
        /*006c*/ 	.word	0x000011c0


	//----- nvinfo : EIATTR_REG_RECONFIG
	.align		4
.L_31:
        /*0070*/ 	.byte	0x01, 0x54
	.zero		2


	//----- nvinfo : EIATTR_SYSCALL_OFFSETS
	.align		4
        /*0074*/ 	.byte	0x04, 0x46
        /*0076*/ 	.short	(.L_33 - .L_32)


	//   ....[0]....
.L_32:
        /*0078*/ 	.word	0x000013b0


	//----- nvinfo : EIATTR_MBARRIER_INSTR_OFFSETS
	.align		4
.L_33:
        /*007c*/ 	.byte	0x04, 0x39
        /*007e*/ 	.short	(.L_35 - .L_34)


	//   ....[0]....
.L_34:
        /*0080*/ 	.word	0x00000230
        /*0084*/ 	.word	0x000000ff
        /*0088*/ 	.word	0x00000000
        /*008c*/ 	.short	0x0100
        /*008e*/ 	.byte	0x08
	.zero		1


	//   ....[1]....
        /*0090*/ 	.word	0x00000240
        /*0094*/ 	.word	0x000000ff
        /*0098*/ 	.word	0x00000020
        /*009c*/ 	.short	0x0100
        /*009e*/ 	.byte	0x08
	.zero		1


	//   ....[2]....
        /*00a0*/ 	.word	0x00000250
        /*00a4*/ 	.word	0x000000ff
        /*00a8*/ 	.word	0x00000008
        /*00ac*/ 	.short	0x0100
        /*00ae*/ 	.byte	0x08
	.zero		1


	//   ....[3]....
        /*00b0*/ 	.word	0x00000260
        /*00b4*/ 	.word	0x000000ff
        /*00b8*/ 	.word	0x00000028
        /*00bc*/ 	.short	0x0100
        /*00be*/ 	.byte	0x08
	.zero		1


	//   ....[4]....
        /*00c0*/ 	.word	0x00000270
        /*00c4*/ 	.word	0x000000ff
        /*00c8*/ 	.word	0x00000010
        /*00cc*/ 	.short	0x0100
        /*00ce*/ 	.byte	0x08
	.zero		1


	//   ....[5]....
        /*00d0*/ 	.word	0x00000280
        /*00d4*/ 	.word	0x000000ff
        /*00d8*/ 	.word	0x00000030
        /*00dc*/ 	.short	0x0100
        /*00de*/ 	.byte	0x08
	.zero		1


	//   ....[6]....
        /*00e0*/ 	.word	0x00000290
        /*00e4*/ 	.word	0x000000ff
        /*00e8*/ 	.word	0x00000018
        /*00ec*/ 	.short	0x0100
        /*00ee*/ 	.byte	0x08
	.zero		1


	//   ....[7]....
        /*00f0*/ 	.word	0x000002a0
        /*00f4*/ 	.word	0x000000ff
        /*00f8*/ 	.word	0x00000038
        /*00fc*/ 	.short	0x0100
        /*00fe*/ 	.byte	0x08
	.zero		1


	//   ....[8]....
        /*0100*/ 	.word	0x00000560
        /*0104*/ 	.word	0x000000ff
        /*0108*/ 	.word	0x00000050
        /*010c*/ 	.short	0x0100
        /*010e*/ 	.byte	0x08
	.zero		1


	//   ....[9]....
        /*0110*/ 	.word	0x000005c0
        /*0114*/ 	.word	0x000000ff
        /*0118*/ 	.word	0x00000058
        /*011c*/ 	.short	0x0100
        /*011e*/ 	.byte	0x08
	.zero		1


	//   ....[10]....
        /*0120*/ 	.word	0x00001430
        /*0124*/ 	.word	0x00000003
        /*0128*/ 	.word	0x00000000
        /*012c*/ 	.short	0x010a
        /*012e*/ 	.byte	0x3f
	.zero		1


	//   ....[11]....
        /*0130*/ 	.word	0x00001490
        /*0134*/ 	.word	0x00000003
        /*0138*/ 	.word	0x00000000
        /*013c*/ 	.short	0x010a
        /*013e*/ 	.byte	0x3f
	.zero		1


	//   ....[12]....
        /*0140*/ 	.word	0x00001990
        /*0144*/ 	.word	0x000000ff
        /*0148*/ 	.word	0x00000000
        /*014c*/ 	.short	0x010a
        /*014e*/ 	.byte	0x08
	.zero		1


	//   ....[13]....
        /*0150*/ 	.word	0x000019d0
        /*0154*/ 	.word	0x000000ff
        /*0158*/ 	.word	0x00000000
        /*015c*/ 	.short	0x010a
        /*015e*/ 	.byte	0x08
	.zero		1


	//   ....[14]....
        /*0160*/ 	.word	0x00001df0
        /*0164*/ 	.word	0x000000ff
        /*0168*/ 	.word	0x00000000
        /*016c*/ 	.short	0x0101
        /*016e*/ 	.byte	0x07
	.zero		1


	//   ....[15]....
        /*0170*/ 	.word	0x00001fb0
        /*0174*/ 	.word	0x000000ff
        /*0178*/ 	.word	0x00000000
        /*017c*/ 	.short	0x0101
        /*017e*/ 	.byte	0x04
	.zero		1


	//   ....[16]....
        /*0180*/ 	.word	0x00005360
        /*0184*/ 	.word	0x0000000e
        /*0188*/ 	.word	0x00000020
        /*018c*/ 	.short	0x010a
        /*018e*/ 	.byte	0x3f
	.zero		1


	//   ....[17]....
        /*0190*/ 	.word	0x00005780
        /*0194*/ 	.word	0x00000005
        /*0198*/ 	.word	0x00000058
        /*019c*/ 	.short	0x0101
        /*019e*/ 	.byte	0x3f
	.zero		1


	//   ....[18]....
        /*01a0*/ 	.word	0x00005e90
        /*01a4*/ 	.word	0x00000007
        /*01a8*/ 	.word	0x00000000
        /*01ac*/ 	.short	0x010a
        /*01ae*/ 	.byte	0x3f
	.zero		1


	//   ....[19]....
        /*01b0*/ 	.word	0x00005f10
        /*01b4*/ 	.word	0x00000008
        /*01b8*/ 	.word	0x00000000
        /*01bc*/ 	.short	0x010a
        /*01be*/ 	.byte	0x3f
	.zero		1


	//   ....[20]....
        /*01c0*/ 	.word	0x00005fa0
        /*01c4*/ 	.word	0x0000000b
        /*01c8*/ 	.word	0x00000000
        /*01cc*/ 	.short	0x010a
        /*01ce*/ 	.byte	0x3f
	.zero		1


	//   ....[21]....
        /*01d0*/ 	.word	0x00006030
        /*01d4*/ 	.word	0x00000003
        /*01d8*/ 	.word	0x00000000
        /*01dc*/ 	.short	0x010a
        /*01de*/ 	.byte	0x3f
	.zero		1


	//   ....[22]....
        /*01e0*/ 	.word	0x00006090
        /*01e4*/ 	.word	0x00000003
        /*01e8*/ 	.word	0x00000000
        /*01ec*/ 	.short	0x010a
        /*01ee*/ 	.byte	0x3f
	.zero		1


	//   ....[23]....
        /*01f0*/ 	.word	0x000060f0
        /*01f4*/ 	.word	0x00000004
        /*01f8*/ 	.word	0x00000000
        /*01fc*/ 	.short	0x010a
        /*01fe*/ 	.byte	0x3f
	.zero		1


	//   ....[24]....
        /*0200*/ 	.word	0x000061c0
        /*0204*/ 	.word	0x0000000e
        /*0208*/ 	.word	0x00000020
        /*020c*/ 	.short	0x010a
        /*020e*/ 	.byte	0x3f
	.zero		1


	//   ....[25]....
        /*0210*/ 	.word	0x00006290
        /*0214*/ 	.word	0x00000007
        /*0218*/ 	.word	0x00000000
        /*021c*/ 	.short	0x010a
        /*021e*/ 	.byte	0x3f
	.zero		1


	//   ....[26]....
        /*0220*/ 	.word	0x000062e0
        /*0224*/ 	.word	0x00000008
        /*0228*/ 	.word	0x00000000
        /*022c*/ 	.short	0x010a
        /*022e*/ 	.byte	0x3f
	.zero		1


	//   ....[27]....
        /*0230*/ 	.word	0x00006330
        /*0234*/ 	.word	0x0000000b
        /*0238*/ 	.word	0x00000000
        /*023c*/ 	.short	0x010a
        /*023e*/ 	.byte	0x3f
	.zero		1


	//----- nvinfo : EIATTR_NUM_MBARRIERS
	.align		4
.L_35:
        /*0240*/ 	.byte	0x03, 0x38
        /*0242*/ 	.short	0x000a


	//----- nvinfo : EIATTR_EXIT_INSTR_OFFSETS
	.align		4
        /*0244*/ 	.byte	0x04, 0x1c
        /*0246*/ 	.short	(.L_37 - .L_36)


	//   ....[0]....
.L_36:
        /*0248*/ 	.word	0x00000660


	//   ....[1]....
        /*024c*/ 	.word	0x00000f20


	//   ....[2]....
        /*0250*/ 	.word	0x00004a40


	//   ....[3]....
        /*0254*/ 	.word	0x00005070


	//   ....[4]....
        /*0258*/ 	.word	0x00006080


	//----- nvinfo : EIATTR_MAX_THREADS
	.align		4
.L_37:
        /*025c*/ 	.byte	0x04, 0x05
        /*025e*/ 	.short	(.L_39 - .L_38)
.L_38:
        /*0260*/ 	.word	0x00000180
        /*0264*/ 	.word	0x00000001
        /*0268*/ 	.word	0x00000001


	//----- nvinfo : EIATTR_CRS_STACK_SIZE
	.align		4
.L_39:
        /*026c*/ 	.byte	0x04, 0x1e
        /*026e*/ 	.short	(.L_41 - .L_40)
.L_40:
        /*0270*/ 	.word	0x00000000


	//----- nvinfo : EIATTR_CBANK_PARAM_SIZE
	.align		4
.L_41:
        /*0274*/ 	.byte	0x03, 0x19
        /*0276*/ 	.short	0x0470


	//----- nvinfo : EIATTR_PARAM_CBANK
	.align		4
        /*0278*/ 	.byte	0x04, 0x0a
        /*027a*/ 	.short	(.L_43 - .L_42)
	.align		4
.L_42:
        /*027c*/ 	.word	index@(.nv.constant0._ZN7cutlass13device_kernelINS_4gemm6kernel13GemmUniversalIN4cute5tupleIJiiiiEEENS1_10collective13CollectiveMmaINS1_34MainloopSm90TmaGmmaWarpSpecializedILi4ENS5_IJNS4_1CILi1EEESB_SB_EEENS1_35KernelTmaWarpSpecializedCooperativeEEENS5_IJNSA_ILi128EEENSA_ILi64EEESF_EEENS_6half_tENS5_IJlSB_lEEESI_NS5_IJSB_llEEENS4_8TiledMMAINS4_8MMA_AtomIJNS4_4SM904GMMA25MMA_64x64x16_F32F16F16_SSILNSO_5MajorE0ELSQ_1ELNSO_7ScaleInE1ELSR_1EEEEEENS4_6LayoutINS5_IJNSA_ILi2EEESB_SB_EEENS5_IJSB_NSA_ILi0EEESX_EEEEENS5_IJNS4_10UnderscoreES10_S10_EEEEENS4_13SM90_TMA_LOADENS4_14ComposedLayoutINS4_7SwizzleILi3ELi4ELi3EEENS4_18smem_ptr_flag_bitsILi16EEENSU_INS5_IJNSA_ILi8EEESG_EEENS5_IJSG_SB_EEEEEEEvNS4_8identityES13_NS14_IS16_S18_NSU_INS5_IJSG_S19_EEENS5_IJSB_SG_EEEEEEEvS1E_EENS_8epilogue10collective6detail29Sm90TmaWarpSpecializedAdapterINS1L_15DefaultEpilogueISI_SJ_SJ_NS1K_6thread17LinearCombinationISI_Li1EffLNS1P_9ScaleType4KindE0ELNS_15FloatRoundStyleE2ESI_EENS1_15EpilogueDefaultEEEEEvvEEEEvNT_6ParamsE)
        /*0280*/ 	.short	0x0210
        /*0282*/ 	.short	0x0470


	//----- nvinfo : EIATTR_SW_WAR
	.align		4
.L_43:
        /*0284*/ 	.byte	0x04, 0x36
        /*0286*/ 	.short	(.L_45 - .L_44)
.L_44:
        /*0288*/ 	.word	0x00000008
.L_45:


//--------------------- .nv.callgraph             --------------------------
	.section	.nv.callgraph,"",@"SHT_CUDA_CALLGRAPH"
	.align	4
	.sectionentsize	8
	.align		4
        /*0000*/ 	.word	0x00000000
	.align		4
        /*0004*/ 	.word	0xffffffff
	.align		4
        /*0008*/ 	.word	index@(_ZN7cutlass13device_kernelINS_4gemm6kernel13GemmUniversalIN4cute5tupleIJiiiiEEENS1_10collective13CollectiveMmaINS1_34MainloopSm90TmaGmmaWarpSpecializedILi4ENS5_IJNS4_1CILi1EEESB_SB_EEENS1_35KernelTmaWarpSpecializedCooperativeEEENS5_IJNSA_ILi128EEENSA_ILi64EEESF_EEENS_6half_tENS5_IJlSB_lEEESI_NS5_IJSB_llEEENS4_8TiledMMAINS4_8MMA_AtomIJNS4_4SM904GMMA25MMA_64x64x16_F32F16F16_SSILNSO_5MajorE0ELSQ_1ELNSO_7ScaleInE1ELSR_1EEEEEENS4_6LayoutINS5_IJNSA_ILi2EEESB_SB_EEENS5_IJSB_NSA_ILi0EEESX_EEEEENS5_IJNS4_10UnderscoreES10_S10_EEEEENS4_13SM90_TMA_LOADENS4_14ComposedLayoutINS4_7SwizzleILi3ELi4ELi3EEENS4_18smem_ptr_flag_bitsILi16EEENSU_INS5_IJNSA_ILi8EEESG_EEENS5_IJSG_SB_EEEEEEEvNS4_8identityES13_NS14_IS16_S18_NSU_INS5_IJSG_S19_EEENS5_IJSB_SG_EEEEEEEvS1E_EENS_8epilogue10collective6detail29Sm90TmaWarpSpecializedAdapterINS1L_15DefaultEpilogueISI_SJ_SJ_NS1K_6thread17LinearCombinationISI_Li1EffLNS1P_9ScaleType4KindE0ELNS_15FloatRoundStyleE2ESI_EENS1_15EpilogueDefaultEEEEEvvEEEEvNT_6ParamsE)
	.align		4
        /*000c*/ 	.word	index@(__assertfail)
	.align		4
        /*0010*/ 	.word	0x00000000
	.align		4
        /*0014*/ 	.word	0xfffffffe
	.align		4
        /*0018*/ 	.word	0x00000000
	.align		4
        /*001c*/ 	.word	0xfffffffd
	.align		4
        /*0020*/ 	.word	0x00000000
	.align		4
        /*0024*/ 	.word	0xfffffffc


//--------------------- .nv.constant4             --------------------------
	.section	.nv.constant4,"a",@progbits
	.align	8
	.align		8
.nv.constant4:
        /*0000*/ 	.dword	__assertfail
	.align		8
        /*0008*/ 	.dword	__unnamed_1
	.align		8
        /*0010*/ 	.dword	_ZN40_INTERNAL_d0302fc3_4_k_cu_c8a8723c_211344cuda3std3__45__cpo5beginE
	.align		8
        /*0018*/ 	.dword	_ZN40_INTERNAL_d0302fc3_4_k_cu_c8a8723c_211344cuda3std3__45__cpo3endE
	.align		8
        /*0020*/ 	.dword	_ZN40_INTERNAL_d0302fc3_4_k_cu_c8a8723c_211344cuda3std3__45__cpo6cbeginE
	.align		8
        /*0028*/ 	.dword	_ZN40_INTERNAL_d0302fc3_4_k_cu_c8a8723c_211344cuda3std3__45__cpo4cendE
	.align		8
        /*0030*/ 	.dword	_ZN40_INTERNAL_d0302fc3_4_k_cu_c8a8723c_211344cuda3std3__442_GLOBAL__N__d0302fc3_4_k_cu_c8a8723c_211346ignoreE
	.align		8
        /*0038*/ 	.dword	_ZN40_INTERNAL_d0302fc3_4_k_cu_c8a8723c_211344cuda3std3__419piecewise_constructE
	.align		8
        /*0040*/ 	.dword	_ZN40_INTERNAL_d0302fc3_4_k_cu_c8a8723c_211344cuda3std3__48in_placeE
	.align		8
        /*0048*/ 	.dword	_ZN40_INTERNAL_d0302fc3_4_k_cu_c8a8723c_211344cuda3std6ranges3__45__cpo4swapE
	.align		8
        /*0050*/ 	.dword	_ZN40_INTERNAL_d0302fc3_4_k_cu_c8a8723c_211344cuda3std6ranges3__45__cpo9iter_moveE
	.align		8
        /*0058*/ 	.dword	_ZN40_INTERNAL_d0302fc3_4_k_cu_c8a8723c_211344cute7productE
	.align		8
        /*0060*/ 	.dword	_ZN40_INTERNAL_d0302fc3_4_k_cu_c8a8723c_211344cute1_E
	.align		8
        /*0068*/ 	.dword	$str$22
	.align		8
        /*0070*/ 	.dword	$str$23


//--------------------- .text._ZN7cutlass13device_kernelINS_4gemm6kernel13GemmUniversalIN4cute5tupleIJiiiiEEENS1_10collective13CollectiveMmaINS1_34MainloopSm90TmaGmmaWarpSpecializedILi4ENS5_IJNS4_1CILi1EEESB_SB_EEENS1_35KernelTmaWarpSpecializedCooperativeEEENS5_IJNSA_ILi128EEENSA_ILi64EEESF_EEENS_6half_tENS5_IJlSB_lEEESI_NS5_IJSB_llEEENS4_8TiledMMAINS4_8MMA_AtomIJNS4_4SM904GMMA25MMA_64x64x16_F32F16F16_SSILNSO_5MajorE0ELSQ_1ELNSO_7ScaleInE1ELSR_1EEEEEENS4_6LayoutINS5_IJNSA_ILi2EEESB_SB_EEENS5_IJSB_NSA_ILi0EEESX_EEEEENS5_IJNS4_10UnderscoreES10_S10_EEEEENS4_13SM90_TMA_LOADENS4_14ComposedLayoutINS4_7SwizzleILi3ELi4ELi3EEENS4_18smem_ptr_flag_bitsILi16EEENSU_INS5_IJNSA_ILi8EEESG_EEENS5_IJSG_SB_EEEEEEEvNS4_8identityES13_NS14_IS16_S18_NSU_INS5_IJSG_S19_EEENS5_IJSB_SG_EEEEEEEvS1E_EENS_8epilogue10collective6detail29Sm90TmaWarpSpecializedAdapterINS1L_15DefaultEpilogueISI_SJ_SJ_NS1K_6thread17LinearCombinationISI_Li1EffLNS1P_9ScaleType4KindE0ELNS_15FloatRoundStyleE2ESI_EENS1_15EpilogueDefaultEEEEEvvEEEEvNT_6ParamsE --------------------------
	.section	.text._ZN7cutlass13device_kernelINS_4gemm6kernel13GemmUniversalIN4cute5tupleIJiiiiEEENS1_10collective13CollectiveMmaINS1_34MainloopSm90TmaGmmaWarpSpecializedILi4ENS5_IJNS4_1CILi1EEESB_SB_EEENS1_35KernelTmaWarpSpecializedCooperativeEEENS5_IJNSA_ILi128EEENSA_ILi64EEESF_EEENS_6half_tENS5_IJlSB_lEEESI_NS5_IJSB_llEEENS4_8TiledMMAINS4_8MMA_AtomIJNS4_4SM904GMMA25MMA_64x64x16_F32F16F16_SSILNSO_5MajorE0ELSQ_1ELNSO_7ScaleInE1ELSR_1EEEEEENS4_6LayoutINS5_IJNSA_ILi2EEESB_SB_EEENS5_IJSB_NSA_ILi0EEESX_EEEEENS5_IJNS4_10UnderscoreES10_S10_EEEEENS4_13SM90_TMA_LOADENS4_14ComposedLayoutINS4_7SwizzleILi3ELi4ELi3EEENS4_18smem_ptr_flag_bitsILi16EEENSU_INS5_IJNSA_ILi8EEESG_EEENS5_IJSG_SB_EEEEEEEvNS4_8identityES13_NS14_IS16_S18_NSU_INS5_IJSG_S19_EEENS5_IJSB_SG_EEEEEEEvS1E_EENS_8epilogue10collective6detail29Sm90TmaWarpSpecializedAdapterINS1L_15DefaultEpilogueISI_SJ_SJ_NS1K_6thread17LinearCombinationISI_Li1EffLNS1P_9ScaleType4KindE0ELNS_15FloatRoundStyleE2ESI_EENS1_15EpilogueDefaultEEEEEvvEEEEvNT_6ParamsE,"ax",@progbits
	.align	128
.text._ZN7cutlass13device_kernelINS_4gemm6kernel13GemmUniversalIN4cute5tupleIJiiiiEEENS1_10collective13CollectiveMmaINS1_34MainloopSm90TmaGmmaWarpSpecializedILi4ENS5_IJNS4_1CILi1EEESB_SB_EEENS1_35KernelTmaWarpSpecializedCooperativeEEENS5_IJNSA_ILi128EEENSA_ILi64EEESF_EEENS_6half_tENS5_IJlSB_lEEESI_NS5_IJSB_llEEENS4_8TiledMMAINS4_8MMA_AtomIJNS4_4SM904GMMA25MMA_64x64x16_F32F16F16_SSILNSO_5MajorE0ELSQ_1ELNSO_7ScaleInE1ELSR_1EEEEEENS4_6LayoutINS5_IJNSA_ILi2EEESB_SB_EEENS5_IJSB_NSA_ILi0EEESX_EEEEENS5_IJNS4_10UnderscoreES10_S10_EEEEENS4_13SM90_TMA_LOADENS4_14ComposedLayoutINS4_7SwizzleILi3ELi4ELi3EEENS4_18smem_ptr_flag_bitsILi16EEENSU_INS5_IJNSA_ILi8EEESG_EEENS5_IJSG_SB_EEEEEEEvNS4_8identityES13_NS14_IS16_S18_NSU_INS5_IJSG_S19_EEENS5_IJSB_SG_EEEEEEEvS1E_EENS_8epilogue10collective6detail29Sm90TmaWarpSpecializedAdapterINS1L_15DefaultEpilogueISI_SJ_SJ_NS1K_6thread17LinearCombinationISI_Li1EffLNS1P_9ScaleType4KindE0ELNS_15FloatRoundStyleE2ESI_EENS1_15EpilogueDefaultEEEEEvvEEEEvNT_6ParamsE:
        .type           _ZN7cutlass13device_kernelINS_4gemm6kernel13GemmUniversalIN4cute5tupleIJiiiiEEENS1_10collective13CollectiveMmaINS1_34MainloopSm90TmaGmmaWarpSpecializedILi4ENS5_IJNS4_1CILi1EEESB_SB_EEENS1_35KernelTmaWarpSpecializedCooperativeEEENS5_IJNSA_ILi128EEENSA_ILi64EEESF_EEENS_6half_tENS5_IJlSB_lEEESI_NS5_IJSB_llEEENS4_8TiledMMAINS4_8MMA_AtomIJNS4_4SM904GMMA25MMA_64x64x16_F32F16F16_SSILNSO_5MajorE0ELSQ_1ELNSO_7ScaleInE1ELSR_1EEEEEENS4_6LayoutINS5_IJNSA_ILi2EEESB_SB_EEENS5_IJSB_NSA_ILi0EEESX_EEEEENS5_IJNS4_10UnderscoreES10_S10_EEEEENS4_13SM90_TMA_LOADENS4_14ComposedLayoutINS4_7SwizzleILi3ELi4ELi3EEENS4_18smem_ptr_flag_bitsILi16EEENSU_INS5_IJNSA_ILi8EEESG_EEENS5_IJSG_SB_EEEEEEEvNS4_8identityES13_NS14_IS16_S18_NSU_INS5_IJSG_S19_EEENS5_IJSB_SG_EEEEEEEvS1E_EENS_8epilogue10collective6detail29Sm90TmaWarpSpecializedAdapterINS1L_15DefaultEpilogueISI_SJ_SJ_NS1K_6thread17LinearCombinationISI_Li1EffLNS1P_9ScaleType4KindE0ELNS_15FloatRoundStyleE2ESI_EENS1_15EpilogueDefaultEEEEEvvEEEEvNT_6ParamsE,@function
        .size           _ZN7cutlass13device_kernelINS_4gemm6kernel13GemmUniversalIN4cute5tupleIJiiiiEEENS1_10collective13CollectiveMmaINS1_34MainloopSm90TmaGmmaWarpSpecializedILi4ENS5_IJNS4_1CILi1EEESB_SB_EEENS1_35KernelTmaWarpSpecializedCooperativeEEENS5_IJNSA_ILi128EEENSA_ILi64EEESF_EEENS_6half_tENS5_IJlSB_lEEESI_NS5_IJSB_llEEENS4_8TiledMMAINS4_8MMA_AtomIJNS4_4SM904GMMA25MMA_64x64x16_F32F16F16_SSILNSO_5MajorE0ELSQ_1ELNSO_7ScaleInE1ELSR_1EEEEEENS4_6LayoutINS5_IJNSA_ILi2EEESB_SB_EEENS5_IJSB_NSA_ILi0EEESX_EEEEENS5_IJNS4_10UnderscoreES10_S10_EEEEENS4_13SM90_TMA_LOADENS4_14ComposedLayoutINS4_7SwizzleILi3ELi4ELi3EEENS4_18smem_ptr_flag_bitsILi16EEENSU_INS5_IJNSA_ILi8EEESG_EEENS5_IJSG_SB_EEEEEEEvNS4_8identityES13_NS14_IS16_S18_NSU_INS5_IJSG_S19_EEENS5_IJSB_SG_EEEEEEEvS1E_EENS_8epilogue10collective6detail29Sm90TmaWarpSpecializedAdapterINS1L_15DefaultEpilogueISI_SJ_SJ_NS1K_6thread17LinearCombinationISI_Li1EffLNS1P_9ScaleType4KindE0ELNS_15FloatRoundStyleE2ESI_EENS1_15EpilogueDefaultEEEEEvvEEEEvNT_6ParamsE,(.L_x_130 - _ZN7cutlass13device_kernelINS_4gemm6kernel13GemmUniversalIN4cute5tupleIJiiiiEEENS1_10collective13CollectiveMmaINS1_34MainloopSm90TmaGmmaWarpSpecializedILi4ENS5_IJNS4_1CILi1EEESB_SB_EEENS1_35KernelTmaWarpSpecializedCooperativeEEENS5_IJNSA_ILi128EEENSA_ILi64EEESF_EEENS_6half_tENS5_IJlSB_lEEESI_NS5_IJSB_llEEENS4_8TiledMMAINS4_8MMA_AtomIJNS4_4SM904GMMA25MMA_64x64x16_F32F16F16_SSILNSO_5MajorE0ELSQ_1ELNSO_7ScaleInE1ELSR_1EEEEEENS4_6LayoutINS5_IJNSA_ILi2EEESB_SB_EEENS5_IJSB_NSA_ILi0EEESX_EEEEENS5_IJNS4_10UnderscoreES10_S10_EEEEENS4_13SM90_TMA_LOADENS4_14ComposedLayoutINS4_7SwizzleILi3ELi4ELi3EEENS4_18smem_ptr_flag_bitsILi16EEENSU_INS5_IJNSA_ILi8EEESG_EEENS5_IJSG_SB_EEEEEEEvNS4_8identityES13_NS14_IS16_S18_NSU_INS5_IJSG_S19_EEENS5_IJSB_SG_EEEEEEEvS1E_EENS_8epilogue10collective6detail29Sm90TmaWarpSpecializedAdapterINS1L_15DefaultEpilogueISI_SJ_SJ_NS1K_6thread17LinearCombinationISI_Li1EffLNS1P_9ScaleType4KindE0ELNS_15FloatRoundStyleE2ESI_EENS1_15EpilogueDefaultEEEEEvvEEEEvNT_6ParamsE)
        .other          _ZN7cutlass13device_kernelINS_4gemm6kernel13GemmUniversalIN4cute5tupleIJiiiiEEENS1_10collective13CollectiveMmaINS1_34MainloopSm90TmaGmmaWarpSpecializedILi4ENS5_IJNS4_1CILi1EEESB_SB_EEENS1_35KernelTmaWarpSpecializedCooperativeEEENS5_IJNSA_ILi128EEENSA_ILi64EEESF_EEENS_6half_tENS5_IJlSB_lEEESI_NS5_IJSB_llEEENS4_8TiledMMAINS4_8MMA_AtomIJNS4_4SM904GMMA25MMA_64x64x16_F32F16F16_SSILNSO_5MajorE0ELSQ_1ELNSO_7ScaleInE1ELSR_1EEEEEENS4_6LayoutINS5_IJNSA_ILi2EEESB_SB_EEENS5_IJSB_NSA_ILi0EEESX_EEEEENS5_IJNS4_10UnderscoreES10_S10_EEEEENS4_13SM90_TMA_LOADENS4_14ComposedLayoutINS4_7SwizzleILi3ELi4ELi3EEENS4_18smem_ptr_flag_bitsILi16EEENSU_INS5_IJNSA_ILi8EEESG_EEENS5_IJSG_SB_EEEEEEEvNS4_8identityES13_NS14_IS16_S18_NSU_INS5_IJSG_S19_EEENS5_IJSB_SG_EEEEEEEvS1E_EENS_8epilogue10collective6detail29Sm90TmaWarpSpecializedAdapterINS1L_15DefaultEpilogueISI_SJ_SJ_NS1K_6thread17LinearCombinationISI_Li1EffLNS1P_9ScaleType4KindE0ELNS_15FloatRoundStyleE2ESI_EENS1_15EpilogueDefaultEEEEEvvEEEEvNT_6ParamsE,@"STO_CUDA_ENTRY STV_DEFAULT"
_ZN7cutlass13device_kernelINS_4gemm6kernel13GemmUniversalIN4cute5tupleIJiiiiEEENS1_10collective13CollectiveMmaINS1_34MainloopSm90TmaGmmaWarpSpecializedILi4ENS5_IJNS4_1CILi1EEESB_SB_EEENS1_35KernelTmaWarpSpecializedCooperativeEEENS5_IJNSA_ILi128EEENSA_ILi64EEESF_EEENS_6half_tENS5_IJlSB_lEEESI_NS5_IJSB_llEEENS4_8TiledMMAINS4_8MMA_AtomIJNS4_4SM904GMMA25MMA_64x64x16_F32F16F16_SSILNSO_5MajorE0ELSQ_1ELNSO_7ScaleInE1ELSR_1EEEEEENS4_6LayoutINS5_IJNSA_ILi2EEESB_SB_EEENS5_IJSB_NSA_ILi0EEESX_EEEEENS5_IJNS4_10UnderscoreES10_S10_EEEEENS4_13SM90_TMA_LOADENS4_14ComposedLayoutINS4_7SwizzleILi3ELi4ELi3EEENS4_18smem_ptr_flag_bitsILi16EEENSU_INS5_IJNSA_ILi8EEESG_EEENS5_IJSG_SB_EEEEEEEvNS4_8identityES13_NS14_IS16_S18_NSU_INS5_IJSG_S19_EEENS5_IJSB_SG_EEEEEEEvS1E_EENS_8epilogue10collective6detail29Sm90TmaWarpSpecializedAdapterINS1L_15DefaultEpilogueISI_SJ_SJ_NS1K_6thread17LinearCombinationISI_Li1EffLNS1P_9ScaleType4KindE0ELNS_15FloatRoundStyleE2ESI_EENS1_15EpilogueDefaultEEEEEvvEEEEvNT_6ParamsE:
[----:B------:R-:W0:Y:S01]  /*0000*/  LDC R1, c[0x0][0x28] ;  /* 0x00000a00ff017b82 */ /* 0x000e220000000800 */
[----:B------:R-:W1:Y:S01]  /*0010*/  S2R R4, SR_TID.X ;  /* 0x0000000000047919 */ /* 0x000e620000002100 */
[----:B------:R-:W-:Y:S01]  /*0020*/  ELECT P0, URZ, PT ;  /* 0x00000000003f782f */ /* 0x000fe20003800000 */
[----:B------:R-:W-:Y:S01]  /*0030*/  BSSY B0, `(.L_x_0) ;  /* 0x000000f000007945 */ /* 0x000fe20003800000 */
[--C-:B-1----:R-:W-:Y:S02]  /*0040*/  SHF.R.U32.HI R0, RZ, 0x5, R4.reuse ;  /* 0x00000005ff007819 */ /* 0x102fe40000011604 */
[----:B------:R-:W-:-:S03]  /*0050*/  SHF.R.U32.HI R14, RZ, 0x7, R4 ;  /* 0x00000007ff0e7819 */ /* 0x000fc60000011604 */
[----:B------:R-:W1:Y:S04]  /*0060*/  SHFL.IDX PT, R5, R0, RZ, 0x1f ;  /* 0x00001fff00057589 */ /* 0x000e6800000e0000 */
[----:B------:R2:W3:Y:S01]  /*0070*/  SHFL.IDX PT, R10, R14, RZ, 0x1f ;  /* 0x00001fff0e0a7589 */ /* 0x0004e200000e0000 */
[----:B-1----:R-:W-:-:S13]  /*0080*/  ISETP.NE.OR P0, PT, R5, RZ, !P0 ;  /* 0x000000ff0500720c */ /* 0x002fda0004705670 */
[----:B0-23--:R-:W-:Y:S05]  /*0090*/  @P0 BRA `(.L_x_1) ;  /* 0x0000000000200947 */ /* 0x00dfea0003800000 */
[----:B------:R-:W-:Y:S02]  /*00a0*/  ULDC.64 UR4, c[0x0][0x198] ;  /* 0x0000660000047ab9 */ /* 0x000fe40000000a00 */
[----:B------:R-:W-:Y:S02]  /*00b0*/  UIADD3 UR6, UP0, UR4, 0xf0, URZ ;  /* 0x000000f004067890 */ /* 0x000fe4000ff1e03f */
[----:B------:R-:W-:Y:S02]  /*00c0*/  UIADD3 UR4, UP1, UR4, 0x1f0, URZ ;  /* 0x000001f004047890 */ /* 0x000fe4000ff3e03f */
[----:B------:R-:W-:Y:S02]  /*00d0*/  UIADD3.X UR7, URZ, UR5, URZ, UP0, !UPT ;  /* 0x000000053f077290 */ /* 0x000fe400087fe43f */
[----:B------:R-:W-:-:S07]  /*00e0*/  UIADD3.X UR5, URZ, UR5, URZ, UP1, !UPT ;  /* 0x000000053f057290 */ /* 0x000fce0008ffe43f */
[----:B------:R0:W-:Y:S02]  /*00f0*/  UTMACCTL.PF [UR6] ;  /* 0x00000000060079b9 */ /* 0x0001e40008040000 */
[----:B------:R0:W-:Y:S02]  /*0100*/  UTMACCTL.PF [UR4] ;  /* 0x00000000040079b9 */ /* 0x0001e40008040000 */
[----:B0-----:R-:W-:Y:S01]  /*0110*/  NOP ;  /* 0x0000000000007918 */ /* 0x001fe20000000000 */
.L_x_1:
[----:B------:R-:W-:Y:S05]  /*0120*/  BSYNC B0 ;  /* 0x0000000000007941 */ /* 0x000fea0003800000 */
.L_x_0:
[----:B------:R-:W0:Y:S02]  /*0130*/  SHFL.IDX PT, R2, R0, RZ, 0x1f ;  /* 0x00001fff00027589 */ /* 0x000e2400000e0000 */
[----:B0-----:R-:W-:-:S13]  /*0140*/  ISETP.NE.AND P0, PT, R2, RZ, PT ;  /* 0x000000ff0200720c */ /* 0x001fda0003f05270 */
[----:B------:R-:W-:Y:S05]  /*0150*/  @P0 BRA `(.L_x_2) ;  /* 0x0000000000580947 */ /* 0x000fea0003800000 */
[----:B------:R-:W0:Y:S01]  /*0160*/  S2UR UR8, SR_CgaCtaId ;  /* 0x00000000000879c3 */ /* 0x000e220000008800 */
[----:B------:R-:W-:Y:S01]  /*0170*/  UMOV UR4, 0x400 ;  /* 0x0000040000047882 */ /* 0x000fe20000000000 */
[----:B------:R-:W-:Y:S01]  /*0180*/  UMOV UR5, 0x1 ;  /* 0x0000000100057882 */ /* 0x000fe20000000000 */
[----:B------:R-:W-:Y:S01]  /*0190*/  UMOV UR6, 0x100 ;  /* 0x0000010000067882 */ /* 0x000fe20000000000 */
[----:B------:R-:W-:Y:S01]  /*01a0*/  ELECT P0, URZ, PT ;  /* 0x00000000003f782f */ /* 0x000fe20003800000 */
[----:B------:R-:W-:-:S04]  /*01b0*/  UIADD3 UR6, -UR6, 0x100000, URZ ;  /* 0x0010000006067890 */ /* 0x000fc8000fffe13f */
[----:B------:R-:W-:Y:S02]  /*01c0*/  USHF.L.U32 UR7, UR6, 0xb, URZ ;  /* 0x0000000b06077899 */ /* 0x000fe4000800063f */
[----:B------:R-:W-:Y:S02]  /*01d0*/  USHF.L.U32 UR6, UR6, 0x1, URZ ;  /* 0x0000000106067899 */ /* 0x000fe4000800063f */
[----:B0-----:R-:W-:Y:S02]  /*01e0*/  ULEA UR8, UR8, UR4, 0x18 ;  /* 0x0000000408087291 */ /* 0x001fe4000f8ec03f */
[----:B------:R-:W-:-:S04]  /*01f0*/  UIADD3 UR4, -UR5, 0x100000, URZ ;  /* 0x0010000005047890 */ /* 0x000fc8000fffe13f */
[----:B------:R-:W-:Y:S02]  /*0200*/  USHF.L.U32 UR5, UR4, 0xb, URZ ;  /* 0x0000000b04057899 */ /* 0x000fe4000800063f */
[----:B------:R-:W-:Y:S01]  /*0210*/  USHF.L.U32 UR4, UR4, 0x1, URZ ;  /* 0x0000000104047899 */ /* 0x000fe2000800063f */
[----:B------:R-:W0:Y:S11]  /*0220*/  FENCE.VIEW.ASYNC.S ;  /* 0x00000000000073c6 */ /* 0x000e360000000000 */
[----:B0-----:R0:W1:Y:S01]  /*0230*/  SYNCS.EXCH.64 URZ, [UR8], UR4 ;  /* 0x00000004083f75b2 */ /* 0x0010620008000100 */
[----:B------:R0:W2:Y:S01]  /*0240*/  SYNCS.EXCH.64 URZ, [UR8+0x20], UR6 ;  /* 0x00002006083f75b2 */ /* 0x0000a20008000100 */
[----:B------:R0:W3:Y:S01]  /*0250*/  SYNCS.EXCH.64 URZ, [UR8+0x8], UR4 ;  /* 0x00000804083f75b2 */ /* 0x0000e20008000100 */
[----:B------:R0:W4:Y:S01]  /*0260*/  SYNCS.EXCH.64 URZ, [UR8+0x28], UR6 ;  /* 0x00002806083f75b2 */ /* 0x0001220008000100 */
[----:B------:R0:W0:Y:S01]  /*0270*/  SYNCS.EXCH.64 URZ, [UR8+0x10], UR4 ;  /* 0x00001004083f75b2 */ /* 0x0000220008000100 */
[----:B------:R0:W0:Y:S01]  /*0280*/  SYNCS.EXCH.64 URZ, [UR8+0x30], UR6 ;  /* 0x00003006083f75b2 */ /* 0x0000220008000100 */
[----:B------:R0:W0:Y:S01]  /*0290*/  SYNCS.EXCH.64 URZ, [UR8+0x18], UR4 ;  /* 0x00001804083f75b2 */ /* 0x0000220008000100 */
[----:B------:R0:W0:Y:S01]  /*02a0*/  SYNCS.EXCH.64 URZ, [UR8+0x38], UR6 ;  /* 0x00003806083f75b2 */ /* 0x0000220008000100 */
[----:B------:R-:W-:Y:S01]  /*02b0*/  NOP ;  /* 0x0000000000007918 */ /* 0x000fe20000000000 */
.L_x_2:
[----:B------:R-:W5:Y:S01]  /*02c0*/  SHFL.IDX PT, R0, R0, RZ, 0x1f ;  /* 0x00001fff00007589 */ /* 0x000f6200000e0000 */
[----:B------:R-:W-:Y:S01]  /*02d0*/  ELECT P0, URZ, PT ;  /* 0x00000000003f782f */ /* 0x000fe20003800000 */
[----:B------:R-:W1:Y:S01]  /*02e0*/  LDC R2, c[0x0][0x65c] ;  /* 0x00019700ff027b82 */ /* 0x000e620000000800 */
[----:B0-----:R-:W-:Y:S01]  /*02f0*/  UMOV UR4, 0x20 ;  /* 0x0000002000047882 */ /* 0x001fe20000000000 */
[----:B------:R-:W0:Y:S01]  /*0300*/  S2R R3, SR_CTAID.Y ;  /* 0x0000000000037919 */ /* 0x000e220000002600 */
[----:B------:R-:W-:Y:S01]  /*0310*/  NOP ;  /* 0x0000000000007918 */ /* 0x000fe20000000000 */
[----:B------:R-:W-:Y:S01]  /*0320*/  ISETP.NE.AND P2, PT, R10, RZ, PT ;  /* 0x000000ff0a00720c */ /* 0x000fe20003f45270 */
[----:B------:R-:W-:Y:S01]  /*0330*/  NOP ;  /* 0x0000000000007918 */ /* 0x000fe20000000000 */
[----:B------:R-:W2:Y:S01]  /*0340*/  S2R R6, SR_CTAID.X ;  /* 0x0000000000067919 */ /* 0x000ea20000002500 */
[----:B------:R-:W-:Y:S01]  /*0350*/  IMAD.MOV.U32 R7, RZ, RZ, RZ ;  /* 0x000000ffff077224 */ /* 0x000fe200078e00ff */
[----:B-----5:R-:W-:-:S02]  /*0360*/  ISETP.NE.OR P0, PT, R0, RZ, !P0 ;  /* 0x000000ff0000720c */ /* 0x020fc40004705670 */
[----:B-1----:R-:W-:-:S04]  /*0370*/  ISETP.NE.AND P3, PT, R2, 0x1, PT ;  /* 0x000000010200780c */ /* 0x002fc80003f65270 */
[----:B------:R-:W-:Y:S02]  /*0380*/  P2R R0, PR, RZ, 0x8 ;  /* 0x00000008ff007803 */ /* 0x000fe40000000000 */
[----:B------:R-:W-:-:S04]  /*0390*/  SHF.R.S32.HI R0, RZ, 0x1f, R5 ;  /* 0x0000001fff007819 */ /* 0x000fc80000011405 */
[----:B------:R-:W-:Y:S01]  /*03a0*/  LEA.HI R0, R0, R5, RZ, 0x2 ;  /* 0x0000000500007211 */ /* 0x000fe200078f10ff */
[----:B------:R-:W-:Y:S01]  /*03b0*/  VOTEU.ALL UP0, P0 ;  /* 0x00000000003f7886 */ /* 0x000fe20000000000 */
[----:B------:R-:W-:Y:S01]  /*03c0*/  VOTEU.ALL UP1, P0 ;  /* 0x00000000003f7886 */ /* 0x000fe20000020000 */
[----:B------:R-:W2:Y:S01]  /*03d0*/  @P3 LDC R17, c[0x0][0x10] ;  /* 0x00000400ff113b82 */ /* 0x000ea20000000800 */
[----:B------:R-:W-:Y:S01]  /*03e0*/  LOP3.LUT R0, R0, 0xfffffffc, RZ, 0xc0, !PT ;  /* 0xfffffffc00007812 */ /* 0x000fe200078ec0ff */
[----:B0-----:R-:W-:Y:S01]  /*03f0*/  @P3 IMAD.MOV.U32 R8, RZ, RZ, R3 ;  /* 0x000000ffff083224 */ /* 0x001fe200078e0003 */
[----:B------:R-:W-:Y:S01]  /*0400*/  @!UP0 UMOV UR6, 0x400 ;  /* 0x0000040000068882 */ /* 0x000fe20000000000 */
[----:B------:R-:W-:-:S04]  /*0410*/  @!UP0 UIADD3 UR4, -UR4, 0x100000, URZ ;  /* 0x0010000004048890 */ /* 0x000fc8000fffe13f */
[----:B------:R-:W-:Y:S02]  /*0420*/  @!UP0 USHF.L.U32 UR5, UR4, 0xb, URZ ;  /* 0x0000000b04058899 */ /* 0x000fe4000800063f */
[----:B------:R-:W-:Y:S01]  /*0430*/  @!UP0 USHF.L.U32 UR4, UR4, 0x1, URZ ;  /* 0x0000000104048899 */ /* 0x000fe2000800063f */
[----:B------:R-:W-:Y:S02]  /*0440*/  @P3 IMAD.MOV.U32 R9, RZ, RZ, RZ ;  /* 0x000000ffff093224 */ /* 0x000fe400078e00ff */
[----:B------:R-:W-:Y:S01]  /*0450*/  IMAD.IADD R0, R5, 0x1, -R0 ;  /* 0x0000000105007824 */ /* 0x000fe200078e0a00 */
[----:B------:R-:W0:Y:S01]  /*0460*/  @!UP0 S2UR UR7, SR_CgaCtaId ;  /* 0x00000000000789c3 */ /* 0x000e220000008800 */
[----:B------:R-:W-:-:S03]  /*0470*/  @P3 IMAD.MOV.U32 R5, RZ, RZ, RZ ;  /* 0x000000ffff053224 */ /* 0x000fc600078e00ff */
[----:B------:R-:W-:-:S04]  /*0480*/  ISETP.NE.AND P1, PT, R0, 0x3, PT ;  /* 0x000000030000780c */ /* 0x000fc80003f25270 */
[----:B------:R-:W1:Y:S01]  /*0490*/  @!P3 LDC R11, c[0x0][0xc] ;  /* 0x00000300ff0bbb82 */ /* 0x000e620000000800 */
[----:B--2---:R-:W-:-:S04]  /*04a0*/  @P3 IMAD.WIDE.U32 R16, R6, R17, R8 ;  /* 0x0000001106103225 */ /* 0x004fc800078e0008 */
[----:B------:R-:W-:Y:S01]  /*04b0*/  @P3 IMAD.IADD R17, R17, 0x1, R5 ;  /* 0x0000000111113824 */ /* 0x000fe200078e0205 */
[----:B------:R-:W-:Y:S01]  /*04c0*/  LOP3.LUT R5, R4, 0x7f, RZ, 0xc0, !PT ;  /* 0x0000007f04057812 */ /* 0x000fe200078ec0ff */
[----:B0-----:R-:W-:Y:S01]  /*04d0*/  @!UP0 ULEA UR8, UR7, UR6, 0x18 ;  /* 0x0000000607088291 */ /* 0x001fe2000f8ec03f */
[----:B------:R-:W-:Y:S02]  /*04e0*/  VOTEU.ALL UP0, P0 ;  /* 0x00000000003f7886 */ /* 0x000fe40000000000 */
[----:B------:R-:W-:Y:S01]  /*04f0*/  ULDC UR6, c[0x0][0xc] ;  /* 0x0000030000067ab9 */ /* 0x000fe20000000800 */
[----:B------:R-:W-:Y:S01]  /*0500*/  ISETP.EQ.OR P0, PT, R0, RZ, !P1 ;  /* 0x000000ff0000720c */ /* 0x000fe20004f02670 */
[----:B------:R-:W-:-:S03]  /*0510*/  ULDC UR7, c[0x0][0x10] ;  /* 0x0000040000077ab9 */ /* 0x000fc60000000800 */
[C---:B------:R-:W-:Y:S01]  /*0520*/  ISETP.EQ.AND P0, PT, R10.reuse, RZ, P0 ;  /* 0x000000ff0a00720c */ /* 0x040fe20000702270 */
[----:B------:R-:W-:Y:S02]  /*0530*/  VIADD R10, R10, 0xffffffff ;  /* 0xffffffff0a0a7836 */ /* 0x000fe40000000000 */
[----:B-1----:R-:W-:Y:S01]  /*0540*/  @!P3 IMAD.WIDE.U32 R8, R11, R3, R6 ;  /* 0x000000030b08b225 */ /* 0x002fe200078e0006 */
[----:B------:R-:W0:Y:S02]  /*0550*/  FENCE.VIEW.ASYNC.S ;  /* 0x00000000000073c6 */ /* 0x000e240000000000 */
[----:B0-----:R-:W3:Y:S01]  /*0560*/  @!UP0 SYNCS.EXCH.64 URZ, [UR8+0x50], UR4 ;  /* 0x00005004083f85b2 */ /* 0x001ee20008000100 */
[----:B------:R-:W-:Y:S02]  /*0570*/  SEL R18, RZ, 0x1, !P0 ;  /* 0x00000001ff127807 */ /* 0x000fe40004000000 */
[----:B------:R-:W-:Y:S01]  /*0580*/  ISETP.GE.U32.AND P1, PT, R10, 0x2, PT ;  /* 0x000000020a00780c */ /* 0x000fe20003f26070 */
[----:B------:R-:W-:-:S02]  /*0590*/  @!P3 IMAD.MOV.U32 R16, RZ, RZ, R8 ;  /* 0x000000ffff10b224 */ /* 0x000fc400078e0008 */
[----:B------:R-:W-:Y:S01]  /*05a0*/  @!P3 IMAD.MOV.U32 R17, RZ, RZ, R9 ;  /* 0x000000ffff11b224 */ /* 0x000fe200078e0009 */
[----:B------:R-:W-:Y:S01]  /*05b0*/  SEL R18, R18, 0x2, P1 ;  /* 0x0000000212127807 */ /* 0x000fe20000800000 */
[----:B------:R0:W3:Y:S01]  /*05c0*/  @!UP1 SYNCS.EXCH.64 URZ, [UR8+0x58], UR4 ;  /* 0x00005804083f95b2 */ /* 0x0000e20008000100 */
[----:B------:R-:W-:Y:S01]  /*05d0*/  NOP ;  /* 0x0000000000007918 */ /* 0x000fe20000000000 */
[----:B0-----:R-:W-:-:S03]  /*05e0*/  UIMAD.WIDE.U32 UR4, UR6, UR7, URZ ;  /* 0x00000007060472a5 */ /* 0x001fc6000f8e003f */
[----:B------:R-:W-:Y:S02]  /*05f0*/  ULDC UR6, c[0x0][0x14] ;  /* 0x0000050000067ab9 */ /* 0x000fe40000000800 */
[----:B------:R-:W-:Y:S02]  /*0600*/  UIMAD.WIDE.U32 UR36, UR4, UR6, URZ ;  /* 0x00000006042472a5 */ /* 0x000fe4000f8e003f */
[----:B------:R-:W-:-:S04]  /*0610*/  UIMAD UR42, UR5, UR6, URZ ;  /* 0x00000006052a72a4 */ /* 0x000fc8000f8e023f */
[----:B------:R-:W-:Y:S01]  /*0620*/  UIADD3 UR42, UR37, UR42, URZ ;  /* 0x0000002a252a7290 */ /* 0x000fe2000fffe03f */
[----:B---34-:R-:W-:Y:S06]  /*0630*/  BAR.SYNC.DEFER_BLOCKING 0x0 ;  /* 0x0000000000007b1d */ /* 0x018fec0000010000 */
[----:B------:R-:W-:Y:S05]  /*0640*/  @!P2 BRA `(.L_x_3) ;  /* 0x000000440000a947 */ /* 0x000fea0003800000 */
[----:B------:R-:W-:-:S13]  /*0650*/  ISETP.GT.U32.AND P0, PT, R10, 0x1, PT ;  /* 0x000000010a00780c */ /* 0x000fda0003f04070 */
[----:B------:R-:W-:Y:S05]  /*0660*/  @P0 EXIT ;  /* 0x000000000000094d */ /* 0x000fea0003800000 */
[----:B------:R-:W-:Y:S01]  /*0670*/  ULDC.64 UR4, c[0x0][0x650] ;  /* 0x0001940000047ab9 */ /* 0x000fe20000000a00 */
[----:B------:R-:W-:Y:S01]  /*0680*/  PRMT R0, RZ, 0x7610, R0 ;  /* 0x00007610ff007816 */ /* 0x000fe20000000000 */
[----:B------:R-:W-:Y:S01]  /*0690*/  IMAD.MOV.U32 R69, RZ, RZ, -0x1 ;  /* 0xffffffffff457424 */ /* 0x000fe200078e00ff */
[----:B------:R-:W-:Y:S01]  /*06a0*/  ISETP.GE.U32.AND P0, PT, R16, UR4, PT ;  /* 0x0000000410007c0c */ /* 0x000fe2000bf06070 */
[----:B------:R-:W-:Y:S02]  /*06b0*/  IMAD.MOV.U32 R68, RZ, RZ, -0x1 ;  /* 0xffffffffff447424 */ /* 0x000fe400078e00ff */
[----:B------:R-:W-:Y:S01]  /*06c0*/  IMAD.MOV.U32 R67, RZ, RZ, -0x1 ;  /* 0xffffffffff437424 */ /* 0x000fe200078e00ff */
[----:B------:R-:W-:-:S13]  /*06d0*/  ISETP.GE.U32.AND.EX P0, PT, R17, UR5, PT, P0 ;  /* 0x0000000511007c0c */ /* 0x000fda000bf06100 */
[----:B------:R-:W-:Y:S05]  /*06e0*/  @P0 BRA `(.L_x_4) ;  /* 0x0000000400540947 */ /* 0x000fea0003800000 */
[----:B------:R-:W0:Y:S01]  /*06f0*/  LDC.64 R20, c[0x0][0x628] ;  /* 0x00018a00ff147b82 */ /* 0x000e220000000a00 */
[----:B------:R-:W-:Y:S02]  /*0700*/  IMAD.MOV.U32 R8, RZ, RZ, R16 ;  /* 0x000000ffff087224 */ /* 0x000fe400078e0010 */
[----:B------:R-:W-:-:S05]  /*0710*/  IMAD.MOV.U32 R9, RZ, RZ, R17 ;  /* 0x000000ffff097224 */ /* 0x000fca00078e0011 */
[----:B------:R-:W1:Y:S08]  /*0720*/  LDC R0, c[0x0][0x630] ;  /* 0x00018c00ff007b82 */ /* 0x000e700000000800 */
[----:B------:R-:W2:Y:S01]  /*0730*/  LDC.64 R22, c[0x0][0x620] ;  /* 0x00018800ff167b82 */ /* 0x000ea20000000a00 */
[----:B0-----:R-:W-:-:S04]  /*0740*/  ISETP.NE.U32.AND P0, PT, R20, RZ, PT ;  /* 0x000000ff1400720c */ /* 0x001fc80003f05070 */
[----:B------:R-:W-:-:S13]  /*0750*/  ISETP.NE.AND.EX P0, PT, R21, RZ, PT, P0 ;  /* 0x000000ff1500720c */ /* 0x000fda0003f05300 */
[----:B-12---:R-:W-:Y:S05]  /*0760*/  @!P0 BRA `(.L_x_5) ;  /* 0x0000000000288947 */ /* 0x006fea0003800000 */
[----:B------:R-:W0:Y:S02]  /*0770*/  LDC R13, c[0x0][0x634] ;  /* 0x00018d00ff0d7b82 */ /* 0x000e240000000800 */
[----:B0-----:R-:W-:-:S05]  /*0780*/  IADD3 R13, P0, R16, R13, RZ ;  /* 0x0000000d100d7210 */ /* 0x001fca0007f1e0ff */
[----:B------:R-:W-:-:S04]  /*0790*/  IMAD.X R15, RZ, RZ, R17, P0 ;  /* 0x000000ffff0f7224 */ /* 0x000fc800000e0611 */
[----:B------:R-:W-:-:S04]  /*07a0*/  IMAD.WIDE.U32 R8, R15, R20, RZ ;  /* 0x000000140f087225 */ /* 0x000fc800078e00ff */
[----:B------:R-:W-:-:S04]  /*07b0*/  IMAD.WIDE.U32 R10, P0, R13, R21, R8 ;  /* 0x000000150d0a7225 */ /* 0x000fc80007800008 */
[----:B------:R-:W-:-:S04]  /*07c0*/  IMAD.WIDE.U32 R8, R13, R20, RZ ;  /* 0x000000140d087225 */ /* 0x000fc800078e00ff */
[----:B------:R-:W-:Y:S01]  /*07d0*/  IMAD.X R13, RZ, RZ, RZ, P0 ;  /* 0x000000ffff0d7224 */ /* 0x000fe200000e06ff */
[----:B------:R-:W-:Y:S01]  /*07e0*/  IADD3 RZ, P0, R9, R10, RZ ;  /* 0x0000000a09ff7210 */ /* 0x000fe20007f1e0ff */
[----:B------:R-:W-:-:S04]  /*07f0*/  IMAD.MOV.U32 R12, RZ, RZ, R11 ;  /* 0x000000ffff0c7224 */ /* 0x000fc800078e000b */
[----:B------:R-:W-:-:S08]  /*0800*/  IMAD.WIDE.U32.X R8, R15, R21, R12, P0 ;  /* 0x000000150f087225 */ /* 0x000fd000000e040c */
.L_x_5:
[-CC-:B------:R-:W-:Y:S01]  /*0810*/  SHF.R.U64 R67, R8, R0.reuse, R9.reuse ;  /* 0x0000000008437219 */ /* 0x180fe20000001209 */
[----:B------:R-:W0:Y:S01]  /*0820*/  LDC R12, c[0x0][0x618] ;  /* 0x00018600ff0c7b82 */ /* 0x000e220000000800 */
[----:B------:R-:W-:Y:S01]  /*0830*/  SHF.R.U32.HI R7, RZ, R0, R9 ;  /* 0x00000000ff077219 */ /* 0x000fe20000011609 */
[----:B------:R-:W-:Y:S01]  /*0840*/  ULDC UR4, c[0x0][0x150] ;  /* 0x0000540000047ab9 */ /* 0x000fe20000000800 */
[----:B------:R-:W-:Y:S02]  /*0850*/  IADD3 R11, P0, RZ, -R67, RZ ;  /* 0x80000043ff0b7210 */ /* 0x000fe40007f1e0ff */
[----:B------:R-:W-:-:S03]  /*0860*/  I2FP.F32.U32 R0, R6 ;  /* 0x0000000600007245 */ /* 0x000fc60000201000 */
[----:B------:R-:W1:Y:S01]  /*0870*/  LDC.64 R30, c[0x0][0x640] ;  /* 0x00019000ff1e7b82 */ /* 0x000e620000000a00 */
[----:B------:R-:W-:Y:S02]  /*0880*/  IMAD.X R13, RZ, RZ, ~R7, P0 ;  /* 0x000000ffff0d7224 */ /* 0x000fe400000e0e07 */
[----:B------:R-:W-:Y:S01]  /*0890*/  FMUL R0, R0, UR4 ;  /* 0x0000000400007c20 */ /* 0x000fe20008400000 */
[----:B------:R-:W-:Y:S01]  /*08a0*/  IMAD.WIDE.U32 R8, R11, R22, R16 ;  /* 0x000000160b087225 */ /* 0x000fe200078e0010 */
[----:B------:R-:W-:-:S03]  /*08b0*/  ULDC UR4, c[0x0][0x154] ;  /* 0x0000550000047ab9 */ /* 0x000fc60000000800 */
[----:B------:R-:W-:Y:S01]  /*08c0*/  IMAD R10, R13, R22, RZ ;  /* 0x000000160d0a7224 */ /* 0x000fe200078e02ff */
[----:B------:R-:W2:Y:S01]  /*08d0*/  LDC R7, c[0x0][0x144] ;  /* 0x00005100ff077b82 */ /* 0x000ea20000000800 */
[----:B------:R-:W3:Y:S02]  /*08e0*/  F2I.U32.TRUNC.NTZ R0, R0 ;  /* 0x0000000000007305 */ /* 0x000ee4000020f000 */
[----:B------:R-:W-:-:S04]  /*08f0*/  IMAD R11, R11, R23, R10 ;  /* 0x000000170b0b7224 */ /* 0x000fc800078e020a */
[----:B------:R-:W-:Y:S01]  /*0900*/  IMAD.IADD R9, R9, 0x1, R11 ;  /* 0x0000000109097824 */ /* 0x000fe200078e020b */
[----:B------:R-:W4:Y:S01]  /*0910*/  LDC R24, c[0x0][0x608] ;  /* 0x00018200ff187b82 */ /* 0x000f220000000800 */
[----:B------:R-:W-:-:S03]  /*0920*/  IMAD.MOV.U32 R11, RZ, RZ, -0x1 ;  /* 0xffffffffff0b7424 */ /* 0x000fc600078e00ff */
[-CC-:B0-----:R-:W-:Y:S02]  /*0930*/  SHF.R.U64 R22, R8, R12.reuse, R9.reuse ;  /* 0x0000000c08167219 */ /* 0x181fe40000001209 */
[----:B------:R-:W-:Y:S02]  /*0940*/  I2FP.F32.U32 R8, R3 ;  /* 0x0000000300087245 */ /* 0x000fe40000201000 */
[----:B------:R-:W0:Y:S01]  /*0950*/  LDC R28, c[0x0][0x658] ;  /* 0x00019600ff1c7b82 */ /* 0x000e220000000800 */
[----:B-1----:R-:W-:Y:S01]  /*0960*/  ISETP.NE.U32.AND P0, PT, R30, RZ, PT ;  /* 0x000000ff1e00720c */ /* 0x002fe20003f05070 */
[----:B---3--:R-:W-:Y:S02]  /*0970*/  IMAD.MOV R10, RZ, RZ, -R0 ;  /* 0x000000ffff0a7224 */ /* 0x008fe400078e0a00 */
[----:B------:R-:W-:Y:S01]  /*0980*/  FMUL R8, R8, UR4 ;  /* 0x0000000408087c20 */ /* 0x000fe20008400000 */
[----:B------:R-:W-:Y:S02]  /*0990*/  SHF.R.U32.HI R9, RZ, R12, R9 ;  /* 0x0000000cff097219 */ /* 0x000fe40000011609 */
[----:B------:R-:W-:Y:S01]  /*09a0*/  ISETP.NE.AND.EX P0, PT, R31, RZ, PT, P0 ;  /* 0x000000ff1f00720c */ /* 0x000fe20003f05300 */
[----:B------:R1:W3:Y:S01]  /*09b0*/  F2I.U32.TRUNC.NTZ R15, R8 ;  /* 0x00000008000f7305 */ /* 0x0002e2000020f000 */
[----:B------:R-:W1:Y:S01]  /*09c0*/  LDC R20, c[0x0][0x148] ;  /* 0x00005200ff147b82 */ /* 0x000e620000000800 */
[----:B--2---:R-:W-:-:S07]  /*09d0*/  IMAD R0, R7, R10, R6 ;  /* 0x0000000a07007224 */ /* 0x004fce00078e0206 */
[----:B------:R-:W2:Y:S01]  /*09e0*/  LDC R26, c[0x0][0x600] ;  /* 0x00018000ff1a7b82 */ /* 0x000ea20000000800 */
[-CC-:B----4-:R-:W-:Y:S02]  /*09f0*/  SHF.R.U64 R32, R22, R24.reuse, R9.reuse ;  /* 0x0000001816207219 */ /* 0x190fe40000001209 */
[----:B------:R-:W-:Y:S01]  /*0a00*/  SHF.R.U32.HI R7, RZ, R24, R9 ;  /* 0x00000018ff077219 */ /* 0x000fe20000011609 */
[----:B------:R-:W-:-:S04]  /*0a10*/  IMAD.MOV.U32 R9, RZ, RZ, 0x1 ;  /* 0x00000001ff097424 */ /* 0x000fc800078e00ff */
[----:B------:R-:W4:Y:S01]  /*0a20*/  LDC R21, c[0x0][0x648] ;  /* 0x00019200ff157b82 */ /* 0x000f220000000800 */
[-C--:B0-----:R-:W-:Y:S02]  /*0a30*/  SHF.L.U32 R6, R11, R28.reuse, RZ ;  /* 0x0000001c0b067219 */ /* 0x081fe400000006ff */
[--C-:B------:R-:W-:Y:S02]  /*0a40*/  SHF.R.U64 R24, R32, R28, R7.reuse ;  /* 0x0000001c20187219 */ /* 0x100fe40000001207 */
[----:B------:R-:W-:Y:S02]  /*0a50*/  LOP3.LUT R13, RZ, R6, RZ, 0x33, !PT ;  /* 0x00000006ff0d7212 */ /* 0x000fe400078e33ff */
[-C--:B------:R-:W-:Y:S01]  /*0a60*/  SHF.R.U32.HI R7, RZ, R28.reuse, R7 ;  /* 0x0000001cff077219 */ /* 0x080fe20000011607 */
[----:B------:R-:W0:Y:S01]  /*0a70*/  LDC R23, c[0x0][0x638] ;  /* 0x00018e00ff177b82 */ /* 0x000e220000000800 */
[----:B------:R-:W-:Y:S01]  /*0a80*/  SHF.L.U32 R12, R9, R28, RZ ;  /* 0x0000001c090c7219 */ /* 0x000fe200000006ff */
[----:B------:R-:W-:-:S06]  /*0a90*/  IMAD.MOV.U32 R6, RZ, RZ, R24 ;  /* 0x000000ffff067224 */ /* 0x000fcc00078e0018 */
[----:B------:R-:W0:Y:S01]  /*0aa0*/  LDC R69, c[0x0][0x610] ;  /* 0x00018400ff457b82 */ /* 0x000e220000000800 */
[----:B-1-3--:R-:W-:Y:S05]  /*0ab0*/  @!P0 BRA `(.L_x_6) ;  /* 0x0000000000288947 */ /* 0x00afea0003800000 */
[----:B------:R-:W1:Y:S02]  /*0ac0*/  LDC R11, c[0x0][0x64c] ;  /* 0x00019300ff0b7b82 */ /* 0x000e640000000800 */
[----:B-1----:R-:W-:-:S05]  /*0ad0*/  IADD3 R11, P0, R24, R11, RZ ;  /* 0x0000000b180b7210 */ /* 0x002fca0007f1e0ff */
        /* <DEDUP_REMOVED lines=8> */
.L_x_6:
[----:B----4-:R-:W-:Y:S01]  /*0b60*/  SHF.R.U64 R6, R6, R21, R7 ;  /* 0x0000001506067219 */ /* 0x010fe20000001207 */
[----:B--2---:R-:W-:Y:S01]  /*0b70*/  VIADD R7, R26, 0xffffffff ;  /* 0xffffffff1a077836 */ /* 0x004fe20000000000 */
[----:B------:R-:W-:Y:S01]  /*0b80*/  LOP3.LUT R13, R32, R13, RZ, 0xc0, !PT ;  /* 0x0000000d200d7212 */ /* 0x000fe200078ec0ff */
[----:B------:R-:W-:Y:S02]  /*0b90*/  IMAD.MOV R15, RZ, RZ, -R15 ;  /* 0x000000ffff0f7224 */ /* 0x000fe400078e0a0f */
[----:B------:R-:W-:Y:S02]  /*0ba0*/  IMAD.MOV R8, RZ, RZ, -R6 ;  /* 0x000000ffff087224 */ /* 0x000fe400078e0a06 */
[----:B------:R-:W-:Y:S01]  /*0bb0*/  IMAD R13, R12, R6, R13 ;  /* 0x000000060c0d7224 */ /* 0x000fe200078e020d */
[----:B------:R-:W-:Y:S01]  /*0bc0*/  LOP3.LUT R6, R22, R7, RZ, 0xc0, !PT ;  /* 0x0000000716067212 */ /* 0x000fe200078ec0ff */
[----:B------:R-:W-:Y:S02]  /*0bd0*/  @P3 IMAD R0, R20, R15, R3 ;  /* 0x0000000f14003224 */ /* 0x000fe400078e0203 */
[----:B0-----:R-:W-:-:S02]  /*0be0*/  IMAD R3, R8, R23, R24 ;  /* 0x0000001708037224 */ /* 0x001fc400078e0218 */
[----:B------:R-:W-:Y:S02]  /*0bf0*/  IMAD R69, R13, R69, R0 ;  /* 0x000000450d457224 */ /* 0x000fe400078e0200 */
[----:B------:R-:W-:Y:S02]  /*0c00*/  IMAD R6, R3, R26, R6 ;  /* 0x0000001a03067224 */ /* 0x000fe400078e0206 */
[----:B------:R-:W-:-:S03]  /*0c10*/  IMAD.MOV.U32 R0, RZ, RZ, 0x1 ;  /* 0x00000001ff007424 */ /* 0x000fc600078e00ff */
[----:B------:R-:W-:Y:S02]  /*0c20*/  SEL R68, R6, R69, !P3 ;  /* 0x0000004506447207 */ /* 0x000fe40005800000 */
[----:B------:R-:W-:-:S07]  /*0c30*/  SEL R69, R69, R6, !P3 ;  /* 0x0000000645457207 */ /* 0x000fce0005800000 */
.L_x_4:
[----:B------:R-:W-:-:S08]  /*0c40*/  NOP ;  /* 0x0000000000007918 */ /* 0x000fd00000000000 */
[----:B------:R-:W0:Y:S02]  /*0c50*/  USETMAXREG.TRY_ALLOC.CTAPOOL UP0, 0xe8 ;  /* 0x000000e8000079c8 */ /* 0x000e240008000600 */
[----:B0-----:R-:W-:-:S13]  /*0c60*/  PLOP3.LUT P0, PT, PT, PT, UP0, 0x80, 0x0 ;  /* 0x000000000000781c */ /* 0x001fda0003f0f008 */
[----:B------:R-:W-:Y:S05]  /*0c70*/  @!P0 BRA `(.L_x_4) ;  /* 0xfffffffc00f08947 */ /* 0x000fea000383ffff */
[----:B------:R-:W-:Y:S01]  /*0c80*/  ULDC.64 UR4, c[0x0][0x598] ;  /* 0x0001660000047ab9 */ /* 0x000fe20000000a00 */
[----:B------:R-:W-:Y:S01]  /*0c90*/  ULDC.64 UR38, c[0x0][0x208] ;  /* 0x0000820000267ab9 */ /* 0x000fe20000000a00 */
[----:B------:R-:W-:-:S04]  /*0ca0*/  ISETP.NE.U32.AND P0, PT, RZ, UR4, PT ;  /* 0x00000004ff007c0c */ /* 0x000fc8000bf05070 */
[----:B------:R-:W-:-:S13]  /*0cb0*/  ISETP.NE.AND.EX P0, PT, RZ, UR5, PT, P0 ;  /* 0x00000005ff007c0c */ /* 0x000fda000bf05300 */
[----:B------:R-:W-:Y:S05]  /*0cc0*/  @!P0 BRA `(.L_x_7) ;  /* 0x00000000001c8947 */ /* 0x000fea0003800000 */
[----:B------:R-:W0:Y:S02]  /*0cd0*/  LDC.64 R6, c[0x0][0x598] ;  /* 0x00016600ff067b82 */ /* 0x000e240000000a00 */
[----:B0-----:R-:W2:Y:S02]  /*0ce0*/  LDG.E.64 R6, desc[UR38][R6.64] ;  /* 0x0000002606067981 */ /* 0x001ea4000c1e1b00 */
[----:B--2---:R-:W-:-:S04]  /*0cf0*/  ISETP.NE.U32.AND P0, PT, R6, RZ, PT ;  /* 0x000000ff0600720c */ /* 0x004fc80003f05070 */
[----:B------:R-:W-:-:S13]  /*0d00*/  ISETP.NE.AND.EX P0, PT, R7, RZ, PT, P0 ;  /* 0x000000ff0700720c */ /* 0x000fda0003f05300 */
[----:B------:R-:W-:Y:S05]  /*0d10*/  @!P0 BRA `(.L_x_7) ;  /* 0x0000000000088947 */ /* 0x000fea0003800000 */
[----:B------:R0:W5:Y:S01]  /*0d20*/  LD.E R19, desc[UR38][R6.64] ;  /* 0x0000002606137980 */ /* 0x000162000c101900 */
[----:B------:R-:W-:Y:S05]  /*0d30*/  BRA `(.L_x_8) ;  /* 0x0000000000247947 */ /* 0x000fea0003800000 */
.L_x_7:
[----:B------:R-:W-:Y:S02]  /*0d40*/  ULDC.64 UR4, c[0x0][0x588] ;  /* 0x0001620000047ab9 */ /* 0x000fe40000000a00 */
[----:B------:R-:W-:-:S04]  /*0d50*/  ISETP.NE.U32.AND P0, PT, RZ, UR4, PT ;  /* 0x00000004ff007c0c */ /* 0x000fc8000bf05070 */
[----:B------:R-:W-:-:S13]  /*0d60*/  ISETP.NE.AND.EX P0, PT, RZ, UR5, PT, P0 ;  /* 0x00000005ff007c0c */ /* 0x000fda000bf05300 */
[----:B------:R-:W-:Y:S05]  /*0d70*/  @!P0 BRA `(.L_x_9) ;  /* 0x00000000000c8947 */ /* 0x000fea0003800000 */
[----:B------:R-:W0:Y:S02]  /*0d80*/  LDC.64 R6, c[0x0][0x588] ;  /* 0x00016200ff067b82 */ /* 0x000e240000000a00 */
[----:B0-----:R1:W5:Y:S01]  /*0d90*/  LDG.E R19, desc[UR38][R6.64] ;  /* 0x0000002606137981 */ /* 0x001362000c1e1900 */
[----:B------:R-:W-:Y:S05]  /*0da0*/  BRA `(.L_x_8) ;  /* 0x0000000000087947 */ /* 0x000fea0003800000 */
.L_x_9:
[----:B------:R-:W-:Y:S02]  /*0db0*/  ULDC UR4, c[0x0][0x580] ;  /* 0x0001600000047ab9 */ /* 0x000fe40000000800 */
[----:B------:R-:W-:-:S07]  /*0dc0*/  IMAD.U32 R19, RZ, RZ, UR4 ;  /* 0x00000004ff137e24 */ /* 0x000fce000f8e00ff */
.L_x_8:
[----:B------:R-:W-:Y:S02]  /*0dd0*/  ULDC.64 UR4, c[0x0][0x5a0] ;  /* 0x0001680000047ab9 */ /* 0x000fe40000000a00 */
[----:B------:R-:W-:-:S04]  /*0de0*/  ISETP.NE.U32.AND P0, PT, RZ, UR4, PT ;  /* 0x00000004ff007c0c */ /* 0x000fc8000bf05070 */
[----:B------:R-:W-:-:S13]  /*0df0*/  ISETP.NE.AND.EX P0, PT, RZ, UR5, PT, P0 ;  /* 0x00000005ff007c0c */ /* 0x000fda000bf05300 */
[----:B------:R-:W-:Y:S05]  /*0e00*/  @!P0 BRA `(.L_x_10) ;  /* 0x00000000001c8947 */ /* 0x000fea0003800000 */
[----:B01----:R-:W0:Y:S02]  /*0e10*/  LDC.64 R6, c[0x0][0x5a0] ;  /* 0x00016800ff067b82 */ /* 0x003e240000000a00 */
[----:B0-----:R-:W2:Y:S02]  /*0e20*/  LDG.E.64 R6, desc[UR38][R6.64] ;  /* 0x0000002606067981 */ /* 0x001ea4000c1e1b00 */
[----:B--2---:R-:W-:-:S04]  /*0e30*/  ISETP.NE.U32.AND P0, PT, R6, RZ, PT ;  /* 0x000000ff0600720c */ /* 0x004fc80003f05070 */
[----:B------:R-:W-:-:S13]  /*0e40*/  ISETP.NE.AND.EX P0, PT, R7, RZ, PT, P0 ;  /* 0x000000ff0700720c */ /* 0x000fda0003f05300 */
[----:B------:R-:W-:Y:S05]  /*0e50*/  @!P0 BRA `(.L_x_10) ;  /* 0x0000000000088947 */ /* 0x000fea0003800000 */
[----:B------:R0:W5:Y:S01]  /*0e60*/  LD.E R56, desc[UR38][R6.64] ;  /* 0x0000002606387980 */ /* 0x000162000c101900 */
[----:B------:R-:W-:Y:S05]  /*0e70*/  BRA `(.L_x_11) ;  /* 0x0000000000247947 */ /* 0x000fea0003800000 */
.L_x_10:
[----:B------:R-:W-:Y:S02]  /*0e80*/  ULDC.64 UR4, c[0x0][0x590] ;  /* 0x0001640000047ab9 */ /* 0x000fe40000000a00 */
[----:B------:R-:W-:-:S04]  /*0e90*/  ISETP.NE.U32.AND P0, PT, RZ, UR4, PT ;  /* 0x00000004ff007c0c */ /* 0x000fc8000bf05070 */
[----:B------:R-:W-:-:S13]  /*0ea0*/  ISETP.NE.AND.EX P0, PT, RZ, UR5, PT, P0 ;  /* 0x00000005ff007c0c */ /* 0x000fda000bf05300 */
[----:B------:R-:W-:Y:S05]  /*0eb0*/  @!P0 BRA `(.L_x_12) ;  /* 0x00000000000c8947 */ /* 0x000fea0003800000 */
[----:B------:R-:W2:Y:S02]  /*0ec0*/  LDC.64 R56, c[0x0][0x590] ;  /* 0x00016400ff387b82 */ /* 0x000ea40000000a00 */
[----:B--2---:R2:W5:Y:S01]  /*0ed0*/  LDG.E R56, desc[UR38][R56.64] ;  /* 0x0000002638387981 */ /* 0x004562000c1e1900 */
[----:B------:R-:W-:Y:S05]  /*0ee0*/  BRA `(.L_x_11) ;  /* 0x0000000000087947 */ /* 0x000fea0003800000 */
.L_x_12:
[----:B------:R-:W-:Y:S02]  /*0ef0*/  ULDC UR4, c[0x0][0x584] ;  /* 0x0001610000047ab9 */ /* 0x000fe40000000800 */
[----:B------:R-:W-:-:S07]  /*0f00*/  IMAD.U32 R56, RZ, RZ, UR4 ;  /* 0x00000004ff387e24 */ /* 0x000fce000f8e00ff */
.L_x_11:
[----:B------:R-:W-:-:S13]  /*0f10*/  LOP3.LUT P0, RZ, R0, 0xff, RZ, 0xc0, !PT ;  /* 0x000000ff00ff7812 */ /* 0x000fda000780c0ff */
[----:B------:R-:W-:Y:S05]  /*0f20*/  @!P0 EXIT ;  /* 0x000000000000894d */ /* 0x000fea0003800000 */
[----:B------:R-:W3:Y:S01]  /*0f30*/  LDC R59, c[0x0][0x658] ;  /* 0x00019600ff3b7b82 */ /* 0x000ee20000000800 */
[----:B------:R-:W-:Y:S01]  /*0f40*/  ULDC.64 UR6, c[0x0][0x288] ;  /* 0x0000a20000067ab9 */ /* 0x000fe20000000a00 */
[----:B------:R-:W-:Y:S01]  /*0f50*/  LOP3.LUT R14, R14, 0x1, RZ, 0xc0, !PT ;  /* 0x000000010e0e7812 */ /* 0x000fe200078ec0ff */
[----:B------:R-:W-:Y:S01]  /*0f60*/  UIADD3 UR4, UR7, 0x7f, URZ ;  /* 0x0000007f07047890 */ /* 0x000fe2000fffe03f */
[----:B------:R-:W-:Y:S01]  /*0f70*/  SHF.R.U32.HI R0, RZ, 0x2, R4 ;  /* 0x00000002ff007819 */ /* 0x000fe20000011604 */
[----:B------:R-:W-:Y:S01]  /*0f80*/  IMAD.U32 R3, RZ, RZ, UR6 ;  /* 0x00000006ff037e24 */ /* 0x000fe2000f8e00ff */
[----:B------:R-:W-:Y:S01]  /*0f90*/  SHF.R.U32.HI R5, RZ, 0x1, R5 ;  /* 0x00000001ff057819 */ /* 0x000fe20000011605 */
[----:B------:R-:W-:Y:S01]  /*0fa0*/  USHF.R.S32.HI UR5, URZ, 0x1f, UR4 ;  /* 0x0000001f3f057899 */ /* 0x000fe20008011404 */
[----:B01----:R-:W0:Y:S01]  /*0fb0*/  LDC.64 R6, c[0x0][0x5c8] ;  /* 0x00017200ff067b82 */ /* 0x003e220000000a00 */
[----:B------:R-:W-:Y:S01]  /*0fc0*/  LOP3.LUT R60, R4, 0x3, RZ, 0xc0, !PT ;  /* 0x00000003043c7812 */ /* 0x000fe200078ec0ff */
[----:B------:R-:W-:Y:S01]  /*0fd0*/  IMAD.SHL.U32 R9, R14, 0x40, RZ ;  /* 0x000000400e097824 */ /* 0x000fe200078e00ff */
[----:B------:R-:W-:Y:S01]  /*0fe0*/  LOP3.LUT R0, R0, 0x7, RZ, 0xc0, !PT ;  /* 0x0000000700007812 */ /* 0x000fe200078ec0ff */
[----:B------:R-:W-:Y:S01]  /*0ff0*/  ULEA.HI UR5, UR5, UR4, URZ, 0x7 ;  /* 0x0000000405057291 */ /* 0x000fe2000f8f383f */
[----:B------:R-:W-:Y:S01]  /*1000*/  LOP3.LUT R5, R5, 0x30, RZ, 0xc0, !PT ;  /* 0x0000003005057812 */ /* 0x000fe200078ec0ff */
[----:B------:R-:W-:Y:S01]  /*1010*/  IMAD R60, R60, -0x2, R3 ;  /* 0xfffffffe3c3c7824 */ /* 0x000fe200078e0203 */
[--C-:B------:R-:W-:Y:S01]  /*1020*/  LOP3.LUT R22, R9, 0x40, R0.reuse, 0xe2, !PT ;  /* 0x0000004009167812 */ /* 0x100fe200078ee200 */
[----:B------:R-:W1:Y:S01]  /*1030*/  LDC R63, c[0x0][0x600] ;  /* 0x00018000ff3f7b82 */ /* 0x000e620000000800 */
[----:B------:R-:W-:Y:S01]  /*1040*/  IADD3 R3, RZ, -R5, -R0 ;  /* 0x80000005ff037210 */ /* 0x000fe20007ffe800 */
[----:B------:R-:W-:Y:S01]  /*1050*/  IMAD.MOV.U32 R0, RZ, RZ, -0x1 ;  /* 0xffffffffff007424 */ /* 0x000fe200078e00ff */
[----:B------:R-:W-:Y:S01]  /*1060*/  USHF.R.S32.HI UR43, URZ, 0x7, UR5 ;  /* 0x000000073f2b7899 */ /* 0x000fe20008011405 */
[----:B------:R-:W-:Y:S01]  /*1070*/  IMAD.MOV.U32 R8, RZ, RZ, 0x1 ;  /* 0x00000001ff087424 */ /* 0x000fe200078e00ff */
[----:B------:R-:W-:Y:S01]  /*1080*/  LOP3.LUT R62, R4, 0x80, RZ, 0xc0, !PT ;  /* 0x00000080043e7812 */ /* 0x000fe200078ec0ff */
[----:B------:R-:W-:Y:S01]  /*1090*/  IMAD R3, R14, -0x40, R3 ;  /* 0xffffffc00e037824 */ /* 0x000fe200078e0203 */
[----:B------:R-:W-:Y:S01]  /*10a0*/  UISETP.LT.AND UP0, UPT, UR43, 0x1, UPT ;  /* 0x000000012b00788c */ /* 0x000fe2000bf01270 */
[----:B---3--:R-:W-:Y:S01]  /*10b0*/  SHF.L.U32 R0, R0, R59, RZ ;  /* 0x0000003b00007219 */ /* 0x008fe200000006ff */
[----:B------:R-:W-:Y:S01]  /*10c0*/  ULDC UR4, c[0x0][0x284] ;  /* 0x0000a10000047ab9 */ /* 0x000fe20000000800 */
[----:B------:R-:W-:Y:S01]  /*10d0*/  LOP3.LUT R22, R22, R5, RZ, 0xfc, !PT ;  /* 0x0000000516167212 */ /* 0x000fe200078efcff */
[----:B------:R-:W-:Y:S01]  /*10e0*/  USEL UR44, UR43, 0x1, UP0 ;  /* 0x000000012b2c7887 */ /* 0x000fe20008000000 */
[----:B------:R-:W-:Y:S01]  /*10f0*/  SHF.L.U32 R59, R8, R59, RZ ;  /* 0x0000003b083b7219 */ /* 0x000fe200000006ff */
[----:B------:R-:W-:Y:S01]  /*1100*/  IMAD.SHL.U32 R61, R4, 0x2, RZ ;  /* 0x00000002043d7824 */ /* 0x000fe200078e00ff */
[----:B------:R-:W-:Y:S01]  /*1110*/  LOP3.LUT R66, R18, 0x1, RZ, 0xfc, !PT ;  /* 0x0000000112427812 */ /* 0x000fe200078efcff */
[----:B------:R-:W-:Y:S01]  /*1120*/  VIADD R65, R3, UR4 ;  /* 0x0000000403417c36 */ /* 0x000fe20008000000 */
[C---:B0-----:R-:W-:Y:S01]  /*1130*/  SHF.L.U64.HI R58, R6.reuse, 0x3, R7 ;  /* 0x00000003063a7819 */ /* 0x041fe20000010207 */
[----:B--2---:R-:W-:Y:S01]  /*1140*/  IMAD.SHL.U32 R57, R6, 0x8, RZ ;  /* 0x0000000806397824 */ /* 0x004fe200078e00ff */
[----:B------:R-:W-:Y:S01]  /*1150*/  SHF.R.U32.HI R62, RZ, 0x7, R62 ;  /* 0x00000007ff3e7819 */ /* 0x000fe2000001163e */
[----:B------:R-:W-:Y:S01]  /*1160*/  IMAD.MOV.U32 R23, RZ, RZ, RZ ;  /* 0x000000ffff177224 */ /* 0x000fe200078e00ff */
[----:B------:R-:W-:Y:S01]  /*1170*/  LOP3.LUT R64, RZ, R0, RZ, 0x33, !PT ;  /* 0x00000000ff407212 */ /* 0x000fe200078e33ff */
[----:B------:R-:W-:Y:S01]  /*1180*/  UIADD3 UR44, UR43, -UR44, URZ ;  /* 0x8000002c2b2c7290 */ /* 0x000fe2000fffe03f */
[----:B------:R-:W-:Y:S01]  /*1190*/  UMOV UR40, URZ ;  /* 0x0000003f00287c82 */ /* 0x000fe20008000000 */
[----:B-1----:R-:W-:Y:S01]  /*11a0*/  VIADD R63, R63, 0xffffffff ;  /* 0xffffffff3f3f7836 */ /* 0x002fe20000000000 */
[----:B------:R-:W-:-:S09]  /*11b0*/  UMOV UR41, URZ ;  /* 0x0000003f00297c82 */ /* 0x000fd20008000000 */
.L_x_94:
[----:B0-----:R-:W0:Y:S01]  /*11c0*/  SHFL.IDX PT, R0, R62, RZ, 0x1f ;  /* 0x00001fff3e007589 */ /* 0x001e2200000e0000 */
[----:B-1----:R-:W1:Y:S01]  /*11d0*/  S2UR UR7, SR_CgaCtaId ;  /* 0x00000000000779c3 */ /* 0x002e620000008800 */
[----:B------:R-:W-:Y:S01]  /*11e0*/  UMOV UR6, 0x400 ;  /* 0x0000040000067882 */ /* 0x000fe20000000000 */
[----:B0-----:R-:W-:Y:S01]  /*11f0*/  R2UR UR4, R0 ;  /* 0x00000000000472ca */ /* 0x001fe200000e0000 */
[----:B-1----:R-:W-:-:S12]  /*1200*/  ULEA UR46, UR7, UR6, 0x18 ;  /* 0x00000006072e7291 */ /* 0x002fd8000f8ec03f */
[----:B------:R-:W-:-:S04]  /*1210*/  ULEA.HI UR5, UR4, UR4, URZ, 0x1 ;  /* 0x0000000404057291 */ /* 0x000fc8000f8f083f */
[----:B------:R-:W-:-:S04]  /*1220*/  ULOP3.LUT UR5, UR5, 0x7fffe, URZ, 0xc0, !UPT ;  /* 0x0007fffe05057892 */ /* 0x000fc8000f8ec03f */
[----:B------:R-:W-:-:S03]  /*1230*/  UIADD3 UR5, UR4, -UR5, URZ ;  /* 0x8000000504057290 */ /* 0x000fc6000fffe03f */
[----:B------:R-:W-:Y:S01]  /*1240*/  ULDC UR4, c[0x0][0x28c] ;  /* 0x0000a30000047ab9 */ /* 0x000fe20000000800 */
[----:B------:R-:W-:Y:S01]  /*1250*/  ULEA UR5, UR5, UR46, 0xd ;  /* 0x0000002e05057291 */ /* 0x000fe2000f8e683f */
[----:B------:R-:W-:-:S03]  /*1260*/  ISETP.LT.AND P0, PT, RZ, UR4, PT ;  /* 0x00000004ff007c0c */ /* 0x000fc6000bf01270 */
[----:B------:R-:W-:-:S04]  /*1270*/  UIADD3 UR5, UR5, 0x100, URZ ;  /* 0x0000010005057890 */ /* 0x000fc8000fffe03f */
[----:B------:R-:W-:-:S04]  /*1280*/  USHF.R.U32.HI UR5, URZ, 0x4, UR5 ;  /* 0x000000043f057899 */ /* 0x000fc80008011605 */
[----:B------:R-:W-:-:S04]  /*1290*/  ULOP3.LUT UR5, UR5, 0x3fff, URZ, 0xc0, !UPT ;  /* 0x00003fff05057892 */ /* 0x000fc8000f8ec03f */
[----:B------:R-:W-:Y:S01]  /*12a0*/  ULOP3.LUT UR45, UR5, 0x10000, URZ, 0xfc, !UPT ;  /* 0x00010000052d7892 */ /* 0x000fe2000f8efc3f */
[----:B--2345:R-:W-:Y:S11]  /*12b0*/  @P0 BRA `(.L_x_13) ;  /* 0x0000000000400947 */ /* 0x03cff60003800000 */
[----:B------:R-:W-:Y:S01]  /*12c0*/  MOV R0, 0x0 ;  /* 0x0000000000007802 */ /* 0x000fe20000000f00 */
[----:B------:R-:W-:Y:S01]  /*12d0*/  ULDC.64 UR4, c[0x4][0x68] ;  /* 0x01001a0000047ab9 */ /* 0x000fe20000000a00 */
[----:B------:R-:W-:Y:S01]  /*12e0*/  ULDC.64 UR6, c[0x4][0x8] ;  /* 0x0100020000067ab9 */ /* 0x000fe20000000a00 */
[----:B------:R-:W-:Y:S01]  /*12f0*/  IMAD.U32 R4, RZ, RZ, UR4 ;  /* 0x00000004ff047e24 */ /* 0x000fe2000f8e00ff */
[----:B------:R0:W1:Y:S01]  /*1300*/  LDC.64 R14, c[0x4][R0] ;  /* 0x01000000000e7b82 */ /* 0x0000620000000a00 */
[----:B------:R-:W-:Y:S01]  /*1310*/  IMAD.U32 R5, RZ, RZ, UR5 ;  /* 0x00000005ff057e24 */ /* 0x000fe2000f8e00ff */
[----:B------:R-:W-:Y:S01]  /*1320*/  ULDC.64 UR4, c[0x4][0x70] ;  /* 0x01001c0000047ab9 */ /* 0x000fe20000000a00 */
[----:B------:R-:W-:Y:S02]  /*1330*/  IMAD.U32 R10, RZ, RZ, UR6 ;  /* 0x00000006ff0a7e24 */ /* 0x000fe4000f8e00ff */
[----:B------:R-:W-:Y:S02]  /*1340*/  IMAD.U32 R6, RZ, RZ, UR4 ;  /* 0x00000004ff067e24 */ /* 0x000fe4000f8e00ff */
[----:B------:R-:W-:-:S02]  /*1350*/  IMAD.U32 R7, RZ, RZ, UR5 ;  /* 0x00000005ff077e24 */ /* 0x000fc4000f8e00ff */
[----:B------:R-:W-:Y:S02]  /*1360*/  IMAD.U32 R11, RZ, RZ, UR7 ;  /* 0x00000007ff0b7e24 */ /* 0x000fe4000f8e00ff */
[----:B------:R-:W-:Y:S02]  /*1370*/  IMAD.MOV.U32 R8, RZ, RZ, 0x1e1 ;  /* 0x000001e1ff087424 */ /* 0x000fe400078e00ff */
[----:B------:R-:W-:Y:S02]  /*1380*/  IMAD.MOV.U32 R12, RZ, RZ, 0x1 ;  /* 0x00000001ff0c7424 */ /* 0x000fe400078e00ff */
[----:B0-----:R-:W-:-:S07]  /*1390*/  IMAD.MOV.U32 R13, RZ, RZ, RZ ;  /* 0x000000ffff0d7224 */ /* 0x001fce00078e00ff */
[----:B------:R-:W-:-:S07]  /*13a0*/  LEPC R20, `(.L_x_13) ;  /* 0x000000001014794e */ /* 0x000fce0000000000 */
[----:B-1---5:R-:W-:Y:S05]  /*13b0*/  CALL.ABS.NOINC R14 ;  /* 0x000000000e007343 */ /* 0x022fea0003c00000 */
.L_x_13:
[----:B------:R-:W-:-:S13]  /*13c0*/  ISETP.NE.AND P0, PT, R66, 0x3, PT ;  /* 0x000000034200780c */ /* 0x000fda0003f05270 */
[----:B------:R-:W-:Y:S05]  /*13d0*/  @!P0 BRA `(.L_x_14) ;  /* 0x0000000000048947 */ /* 0x000fea0003800000 */
[----:B------:R-:W-:Y:S01]  /*13e0*/  BPT.TRAP 0x1 ;  /* 0x000000040000795c */ /* 0x000fe20000300000 */
.L_x_14:
[----:B------:R-:W-:Y:S02]  /*13f0*/  IMAD.U32 R3, RZ, RZ, UR41 ;  /* 0x00000029ff037e24 */ /* 0x000fe4000f8e00ff */
[----:B------:R-:W-:-:S03]  /*1400*/  IMAD.U32 R0, RZ, RZ, UR40 ;  /* 0x00000028ff007e24 */ /* 0x000fc6000f8e00ff */
[----:B------:R-:W-:Y:S02]  /*1410*/  LEA R3, R3, UR46, 0x3 ;  /* 0x0000002e03037c11 */ /* 0x000fe4000f8e18ff */
[----:B------:R-:W-:-:S04]  /*1420*/  SHF.L.U32 R0, R0, 0x1f, RZ ;  /* 0x0000001f00007819 */ /* 0x000fc800000006ff */
[----:B------:R0:W1:Y:S01]  /*1430*/  SYNCS.PHASECHK.TRANS64.TRYWAIT P1, [R3+URZ], R0 ;  /* 0x00000000030075a7 */ /* 0x000062000802017f */
[----:B------:R-:W-:Y:S05]  /*1440*/  @!P0 BRA `(.L_x_15) ;  /* 0x0000000000048947 */ /* 0x000fea0003800000 */
[----:B------:R-:W-:Y:S01]  /*1450*/  BPT.TRAP 0x1 ;  /* 0x000000040000795c */ /* 0x000fe20000300000 */
.L_x_15:
[----:B------:R-:W-:-:S05]  /*1460*/  IMAD.U32 R4, RZ, RZ, UR44 ;  /* 0x0000002cff047e24 */ /* 0x000fca000f8e00ff */
[----:B------:R-:W-:Y:S01]  /*1470*/  ISETP.GE.AND P2, PT, R4, 0x1, PT ;  /* 0x000000010400780c */ /* 0x000fe20003f46270 */
[----:B-1----:R-:W-:-:S12]  /*1480*/  @P1 BRA `(.L_x_16) ;  /* 0x0000000000081947 */ /* 0x002fd80003800000 */
[----:B------:R-:W1:Y:S02]  /*1490*/  SYNCS.PHASECHK.TRANS64.TRYWAIT P1, [R3+URZ], R0 ;  /* 0x00000000030075a7 */ /* 0x000e64000802017f */
[----:B-1----:R-:W-:Y:S05]  /*14a0*/  @!P1 BRA `(.L_x_17) ;  /* 0x0000004800f89947 */ /* 0x002fea0003800000 */
.L_x_16:
[----:B------:R-:W-:Y:S05]  /*14b0*/  WARPSYNC.ALL ;  /* 0x0000000000007948 */ /* 0x000fea0003800000 */
[----:B------:R-:W-:Y:S01]  /*14c0*/  UIADD3 UR4, UR46, 0x20100, URZ ;  /* 0x000201002e047890 */ /* 0x000fe2000fffe03f */
[----:B------:R-:W-:Y:S01]  /*14d0*/  WARPGROUP.ARRIVE ;  /* 0x00000000000079c5 */ /* 0x000fe20000000000 */
[----:B------:R-:W-:Y:S02]  /*14e0*/  ULEA UR5, UR41, UR45, 0xb ;  /* 0x0000002d29057291 */ /* 0x000fe4000f8e583f */
[----:B------:R-:W-:Y:S01]  /*14f0*/  USHF.R.U32.HI UR4, URZ, 0x4, UR4 ;  /* 0x000000043f047899 */ /* 0x000fe20008011604 */
[----:B------:R-:W-:Y:S01]  /*1500*/  UMOV UR9, 0x40000040 ;  /* 0x4000004000097882 */ /* 0x000fe20000000000 */
[----:B------:R-:W-:-:S02]  /*1510*/  UMOV UR11, 0x40000040 ;  /* 0x40000040000b7882 */ /* 0x000fc40000000000 */
[----:B------:R-:W-:Y:S01]  /*1520*/  ULOP3.LUT UR4, UR4, 0x3fff, URZ, 0xc0, !UPT ;  /* 0x00003fff04047892 */ /* 0x000fe2000f8ec03f */
[----:B------:R-:W-:-:S03]  /*1530*/  UMOV UR8, UR5 ;  /* 0x0000000500087c82 */ /* 0x000fc60008000000 */
[----:B------:R-:W-:-:S07]  /*1540*/  ULEA UR6, UR41, UR4, 0xa ;  /* 0x0000000429067291 */ /* 0x000fce000f8e503f */
[----:B------:R-:W-:Y:S02]  /*1550*/  UMOV UR10, UR6 ;  /* 0x00000006000a7c82 */ /* 0x000fe40008000000 */
[----:B------:R-:W-:Y:S01]  /*1560*/  HGMMA.64x64x16.F32 R24, gdesc[UR8].tnspB, RZ, !UPT, gsb0 ;  /* 0x40e00000081879f0 */ /* 0x000fe2000c0008ff */
[----:B------:R-:W-:Y:S02]  /*1570*/  UIADD3 UR8, UR5, 0x2, URZ ;  /* 0x0000000205087890 */ /* 0x000fe4000fffe03f */
[----:B------:R-:W-:Y:S01]  /*1580*/  UIADD3 UR10, UR6, 0x80, URZ ;  /* 0x00000080060a7890 */ /* 0x000fe2000fffe03f */
[----:B------:R-:W-:Y:S01]  /*1590*/  UMOV UR9, 0x40000040 ;  /* 0x4000004000097882 */ /* 0x000fe20000000000 */
[----:B------:R-:W-:Y:S01]  /*15a0*/  UMOV UR11, 0x40000040 ;  /* 0x40000040000b7882 */ /* 0x000fe20000000000 */
[----:B------:R-:W-:Y:S02]  /*15b0*/  WARPGROUP.DEPBAR.LE gsb0, 0x0 ;  /* 0x00008000000079c5 */ /* 0x000fe40000010000 */
[----:B------:R-:W-:-:S06]  /*15c0*/  WARPGROUP.ARRIVE ;  /* 0x00000000000079c5 */ /* 0x000fcc0000000000 */
[----:B------:R-:W-:Y:S01]  /*15d0*/  HGMMA.64x64x16.F32 R24, gdesc[UR8].tnspB, R24, gsb0 ;  /* 0x40e00000081879f0 */ /* 0x000fe20008000818 */
        /* <DEDUP_REMOVED lines=41> */
[----:B------:R-:W-:Y:S03]  /*1870*/  HGMMA.64x64x16.F32 R24, gdesc[UR8].tnspB, R24, gsb0 ;  /* 0x40e00000081879f0 */ /* 0x000fe60008000818 */
[----:B------:R-:W-:Y:S02]  /*1880*/  WARPGROUP.DEPBAR.LE gsb0, 0x0 ;  /* 0x00008000000079c5 */ /* 0x000fe40000010000 */
[----:B------:R-:W-:Y:S05]  /*1890*/  @!P2 BRA `(.L_x_18) ;  /* 0x00000004008ca947 */ /* 0x000fea0003800000 */
[----:B------:R-:W-:Y:S01]  /*18a0*/  UIADD3 UR5, UR41, 0x1, URZ ;  /* 0x0000000129057890 */ /* 0x000fe2000fffe03f */
[----:B01----:R-:W-:-:S03]  /*18b0*/  IMAD.U32 R0, RZ, RZ, UR44 ;  /* 0x0000002cff007e24 */ /* 0x003fc6000f8e00ff */
[----:B------:R-:W-:-:S04]  /*18c0*/  UISETP.NE.AND UP0, UPT, UR5, 0x4, UPT ;  /* 0x000000040500788c */ /* 0x000fc8000bf05270 */
[----:B------:R-:W-:Y:S02]  /*18d0*/  USEL UR6, URZ, 0x1, UP0 ;  /* 0x000000013f067887 */ /* 0x000fe40008000000 */
[----:B------:R-:W-:Y:S02]  /*18e0*/  USEL UR5, UR5, URZ, UP0 ;  /* 0x0000003f05057287 */ /* 0x000fe40008000000 */
[----:B------:R-:W-:-:S06]  /*18f0*/  ULOP3.LUT UR6, UR40, UR6, URZ, 0x3c, !UPT ;  /* 0x0000000628067292 */ /* 0x000fcc000f8e3c3f */
[----:B------:R-:W-:Y:S01]  /*1900*/  IMAD.U32 R5, RZ, RZ, UR6 ;  /* 0x00000006ff057e24 */ /* 0x000fe2000f8e00ff */
[----:B------:R-:W-:-:S06]  /*1910*/  UMOV UR6, UR41 ;  /* 0x0000002900067c82 */ /* 0x000fcc0008000000 */
.L_x_25:
[----:B01----:R-:W-:Y:S05]  /*1920*/  @!P0 BRA `(.L_x_19) ;  /* 0x0000000000048947 */ /* 0x003fea0003800000 */
[----:B------:R-:W-:Y:S01]  /*1930*/  BPT.TRAP 0x1 ;  /* 0x000000040000795c */ /* 0x000fe20000300000 */
.L_x_19:
[----:B------:R-:W0:Y:S01]  /*1940*/  S2UR UR8, SR_CgaCtaId ;  /* 0x00000000000879c3 */ /* 0x000e220000008800 */
[----:B------:R-:W-:Y:S01]  /*1950*/  UMOV UR7, 0x400 ;  /* 0x0000040000077882 */ /* 0x000fe20000000000 */
[----:B------:R-:W-:Y:S01]  /*1960*/  SHF.L.U32 R3, R5, 0x1f, RZ ;  /* 0x0000001f05037819 */ /* 0x000fe200000006ff */
[----:B0-----:R-:W-:-:S04]  /*1970*/  ULEA UR7, UR8, UR7, 0x18 ;  /* 0x0000000708077291 */ /* 0x001fc8000f8ec03f */
[----:B------:R-:W-:-:S09]  /*1980*/  ULEA UR8, UR5, UR7, 0x3 ;  /* 0x0000000705087291 */ /* 0x000fd2000f8e183f */
[----:B------:R0:W1:Y:S01]  /*1990*/  SYNCS.PHASECHK.TRANS64.TRYWAIT P1, [UR8], R3 ;  /* 0x00000003ff0075a7 */ /* 0x0000620008020148 */
[----:B------:R-:W-:Y:S05]  /*19a0*/  @!P0 BRA `(.L_x_20) ;  /* 0x0000000000048947 */ /* 0x000fea0003800000 */
[----:B------:R-:W-:Y:S01]  /*19b0*/  BPT.TRAP 0x1 ;  /* 0x000000040000795c */ /* 0x000fe20000300000 */
.L_x_20:
[----:B-1----:R-:W-:Y:S05]  /*19c0*/  @P1 BRA `(.L_x_21) ;  /* 0x0000000000081947 */ /* 0x002fea0003800000 */
[----:B------:R-:W1:Y:S02]  /*19d0*/  SYNCS.PHASECHK.TRANS64.TRYWAIT P1, [UR8], R3 ;  /* 0x00000003ff0075a7 */ /* 0x000e640008020148 */
[----:B-1----:R-:W-:Y:S05]  /*19e0*/  @!P1 BRA `(.L_x_22) ;  /* 0x0000004400bc9947 */ /* 0x002fea0003800000 */
.L_x_21:
[----:B------:R-:W-:Y:S01]  /*19f0*/  ULEA UR12, UR5, UR45, 0xb ;  /* 0x0000002d050c7291 */ /* 0x000fe2000f8e583f */
[----:B------:R-:W-:Y:S01]  /*1a00*/  WARPGROUP.ARRIVE ;  /* 0x00000000000079c5 */ /* 0x000fe20000000000 */
[----:B------:R-:W-:Y:S01]  /*1a10*/  ULEA UR13, UR5, UR4, 0xa ;  /* 0x00000004050d7291 */ /* 0x000fe2000f8e503f */
[----:B------:R-:W-:Y:S01]  /*1a20*/  UMOV UR9, 0x40000040 ;  /* 0x4000004000097882 */ /* 0x000fe20000000000 */
[----:B------:R-:W-:-:S03]  /*1a30*/  UMOV UR11, 0x40000040 ;  /* 0x40000040000b7882 */ /* 0x000fc60000000000 */
[----:B------:R-:W-:Y:S02]  /*1a40*/  UMOV UR8, UR12 ;  /* 0x0000000c00087c82 */ /* 0x000fe40008000000 */
[----:B------:R-:W-:Y:S02]  /*1a50*/  UMOV UR10, UR13 ;  /* 0x0000000d000a7c82 */ /* 0x000fe40008000000 */
[----:B------:R-:W-:Y:S01]  /*1a60*/  HGMMA.64x64x16.F32 R24, gdesc[UR8].tnspB, R24, gsb0 ;  /* 0x40e00000081879f0 */ /* 0x000fe20008000818 */
[----:B------:R-:W-:Y:S02]  /*1a70*/  UIADD3 UR8, UR12, 0x2, URZ ;  /* 0x000000020c087890 */ /* 0x000fe4000fffe03f */
[----:B------:R-:W-:Y:S01]  /*1a80*/  UIADD3 UR10, UR13, 0x80, URZ ;  /* 0x000000800d0a7890 */ /* 0x000fe2000fffe03f */
[----:B------:R-:W-:Y:S01]  /*1a90*/  UMOV UR9, 0x40000040 ;  /* 0x4000004000097882 */ /* 0x000fe20000000000 */
[----:B------:R-:W-:Y:S01]  /*1aa0*/  UMOV UR11, 0x40000040 ;  /* 0x40000040000b7882 */ /* 0x000fe20000000000 */
[----:B------:R-:W-:-:S02]  /*1ab0*/  WARPGROUP.DEPBAR.LE gsb0, 0x0 ;  /* 0x00008000000079c5 */ /* 0x000fc40000010000 */
        /* <DEDUP_REMOVED lines=46> */
[----:B------:R-:W-:Y:S01]  /*1da0*/  BPT.TRAP 0x1 ;  /* 0x000000040000795c */ /* 0x000fe20000300000 */
.L_x_23:
[----:B------:R-:W-:Y:S01]  /*1db0*/  ULEA UR7, UR6, UR7, 0x3 ;  /* 0x0000000706077291 */ /* 0x000fe2000f8e183f */
[----:B------:R-:W-:-:S03]  /*1dc0*/  ISETP.GT.U32.AND P1, PT, R18, 0x1, PT ;  /* 0x000000011200780c */ /* 0x000fc60003f24070 */
[----:B------:R-:W-:-:S04]  /*1dd0*/  UIADD3 UR7, UR7, 0x20, URZ ;  /* 0x0000002007077890 */ /* 0x000fc8000fffe03f */
[----:B------:R-:W-:-:S09]  /*1de0*/  UPRMT UR7, URZ, 0x654, UR7 ;  /* 0x000006543f077896 */ /* 0x000fd20008000007 */
[----:B------:R-:W-:Y:S01]  /*1df0*/  SYNCS.ARRIVE.TRANS64.RED.A1T0 RZ, [UR7], RZ ;  /* 0x000000ffffff79a7 */ /* 0x000fe20008100407 */
[----:B------:R-:W-:Y:S05]  /*1e00*/  @P1 BRA `(.L_x_24) ;  /* 0x0000000000041947 */ /* 0x000fea0003800000 */
[----:B------:R-:W-:Y:S01]  /*1e10*/  BPT.TRAP 0x1 ;  /* 0x000000040000795c */ /* 0x000fe20000300000 */
.L_x_24:
[----:B------:R-:W-:Y:S01]  /*1e20*/  UIADD3 UR5, UR5, 0x1, URZ ;  /* 0x0000000105057890 */ /* 0x000fe2000fffe03f */
[C---:B------:R-:W-:Y:S01]  /*1e30*/  ISETP.GT.AND P1, PT, R0.reuse, 0x1, PT ;  /* 0x000000010000780c */ /* 0x040fe20003f24270 */
[----:B------:R-:W-:Y:S01]  /*1e40*/  UIADD3 UR6, UR6, 0x1, URZ ;  /* 0x0000000106067890 */ /* 0x000fe2000fffe03f */
[----:B------:R-:W-:Y:S01]  /*1e50*/  VIADD R0, R0, 0xffffffff ;  /* 0xffffffff00007836 */ /* 0x000fe20000000000 */
[----:B------:R-:W-:Y:S02]  /*1e60*/  UISETP.NE.AND UP0, UPT, UR5, 0x4, UPT ;  /* 0x000000040500788c */ /* 0x000fe4000bf05270 */
[----:B------:R-:W-:Y:S02]  /*1e70*/  UISETP.NE.AND UP1, UPT, UR6, 0x4, UPT ;  /* 0x000000040600788c */ /* 0x000fe4000bf25270 */
[----:B------:R-:W-:Y:S02]  /*1e80*/  USEL UR7, URZ, 0x1, UP0 ;  /* 0x000000013f077887 */ /* 0x000fe40008000000 */
[----:B------:R-:W-:-:S02]  /*1e90*/  USEL UR5, UR5, URZ, UP0 ;  /* 0x0000003f05057287 */ /* 0x000fc40008000000 */
[----:B------:R-:W-:Y:S02]  /*1ea0*/  USEL UR6, UR6, URZ, UP1 ;  /* 0x0000003f06067287 */ /* 0x000fe40008800000 */
[----:B------:R-:W-:Y:S01]  /*1eb0*/  LOP3.LUT R5, R5, UR7, RZ, 0x3c, !PT ;  /* 0x0000000705057c12 */ /* 0x000fe2000f8e3cff */
[----:B------:R-:W-:Y:S09]  /*1ec0*/  @P1 BRA `(.L_x_25) ;  /* 0xfffffff800941947 */ /* 0x000ff2000383ffff */
.L_x_18:
[----:B01----:R-:W0:Y:S02]  /*1ed0*/  LDC R0, c[0x0][0x28c] ;  /* 0x0000a300ff007b82 */ /* 0x003e240000000800 */
[----:B0-----:R-:W-:-:S13]  /*1ee0*/  ISETP.GE.AND P1, PT, R0, 0x1, PT ;  /* 0x000000010000780c */ /* 0x001fda0003f26270 */
[----:B------:R-:W-:Y:S05]  /*1ef0*/  @!P1 BRA `(.L_x_26) ;  /* 0x0000000000389947 */ /* 0x000fea0003800000 */
[----:B------:R-:W-:Y:S05]  /*1f00*/  @!P0 BRA `(.L_x_27) ;  /* 0x0000000000048947 */ /* 0x000fea0003800000 */
[----:B------:R-:W-:Y:S01]  /*1f10*/  BPT.TRAP 0x1 ;  /* 0x000000040000795c */ /* 0x000fe20000300000 */
.L_x_27:
[----:B------:R-:W0:Y:S01]  /*1f20*/  S2UR UR6, SR_CgaCtaId ;  /* 0x00000000000679c3 */ /* 0x000e220000008800 */
[----:B------:R-:W-:Y:S01]  /*1f30*/  UIADD3 UR4, UR44, UR41, URZ ;  /* 0x000000292c047290 */ /* 0x000fe2000fffe03f */
[----:B------:R-:W-:Y:S01]  /*1f40*/  ISETP.GT.U32.AND P0, PT, R18, 0x1, PT ;  /* 0x000000011200780c */ /* 0x000fe20003f04070 */
[----:B------:R-:W-:Y:S02]  /*1f50*/  UMOV UR5, 0x400 ;  /* 0x0000040000057882 */ /* 0x000fe40000000000 */
[----:B------:R-:W-:-:S04]  /*1f60*/  USHF.L.U32 UR4, UR4, 0x3, URZ ;  /* 0x0000000304047899 */ /* 0x000fc8000800063f */
[----:B------:R-:W-:Y:S02]  /*1f70*/  ULOP3.LUT UR4, UR4, 0x18, URZ, 0xc0, !UPT ;  /* 0x0000001804047892 */ /* 0x000fe4000f8ec03f */
[----:B0-----:R-:W-:-:S04]  /*1f80*/  ULEA UR5, UR6, UR5, 0x18 ;  /* 0x0000000506057291 */ /* 0x001fc8000f8ec03f */
[----:B------:R-:W-:-:S04]  /*1f90*/  UIADD3 UR4, UR5, 0x20, UR4 ;  /* 0x0000002005047890 */ /* 0x000fc8000fffe004 */
[----:B------:R-:W-:-:S09]  /*1fa0*/  UPRMT UR4, URZ, 0x654, UR4 ;  /* 0x000006543f047896 */ /* 0x000fd20008000004 */
[----:B------:R-:W-:Y:S01]  /*1fb0*/  SYNCS.ARRIVE.TRANS64.RED.A1T0 RZ, [UR4], RZ ;  /* 0x000000ffffff79a7 */ /* 0x000fe20008100404 */
[----:B------:R-:W-:Y:S05]  /*1fc0*/  @P0 BRA `(.L_x_26) ;  /* 0x0000000000040947 */ /* 0x000fea0003800000 */
[----:B------:R-:W-:Y:S01]  /*1fd0*/  BPT.TRAP 0x1 ;  /* 0x000000040000795c */ /* 0x000fe20000300000 */
.L_x_26:
[----:B------:R-:W-:Y:S01]  /*1fe0*/  IMAD.SHL.U32 R3, R68, 0x40, RZ ;  /* 0x0000004044037824 */ /* 0x000fe200078e00ff */
[----:B------:R-:W-:Y:S01]  /*1ff0*/  ULDC UR6, c[0x0][0x288] ;  /* 0x0000a20000067ab9 */ /* 0x000fe20000000800 */
[----:B------:R-:W-:Y:S01]  /*2000*/  SHF.R.S32.HI R13, RZ, 0x1f, R67 ;  /* 0x0000001fff0d7819 */ /* 0x000fe20000011443 */
[----:B------:R-:W-:Y:S01]  /*2010*/  IMAD.SHL.U32 R6, R69, 0x80, RZ ;  /* 0x0000008045067824 */ /* 0x000fe200078e00ff */
[----:B------:R-:W-:Y:S01]  /*2020*/  ULDC.64 UR4, c[0x0][0x5d0] ;  /* 0x0001740000047ab9 */ /* 0x000fe20000000a00 */
[----:B------:R-:W-:Y:S01]  /*2030*/  LOP3.LUT R10, R3, 0x6, R61, 0xf8, !PT ;  /* 0x00000006030a7812 */ /* 0x000fe200078ef83d */
[----:B------:R-:W-:Y:S01]  /*2040*/  IMAD.WIDE R68, R69, 0x80, R22 ;  /* 0x0000008045447825 */ /* 0x000fe200078e0216 */
[----:B------:R-:W-:Y:S01]  /*2050*/  ISETP.GE.AND P0, PT, R3, UR6, PT ;  /* 0x0000000603007c0c */ /* 0x000fe2000bf06270 */
[----:B------:R-:W-:Y:S01]  /*2060*/  ULDC UR6, c[0x0][0x284] ;  /* 0x0000a10000067ab9 */ /* 0x000fe20000000800 */
[----:B------:R-:W-:Y:S01]  /*2070*/  SHF.R.S32.HI R11, RZ, 0x1f, R10 ;  /* 0x0000001fff0b7819 */ /* 0x000fe2000001140a */
[----:B------:R-:W-:Y:S01]  /*2080*/  IMAD R0, R13, UR4, RZ ;  /* 0x000000040d007c24 */ /* 0x000fe2000f8e02ff */
[----:B------:R-:W-:-:S03]  /*2090*/  ISETP.GE.OR P0, PT, R6, UR6, P0 ;  /* 0x0000000606007c0c */ /* 0x000fc60008706670 */
[C---:B------:R-:W-:Y:S02]  /*20a0*/  IMAD R7, R67.reuse, UR5, R0 ;  /* 0x0000000543077c24 */ /* 0x040fe4000f8e0200 */
[----:B------:R-:W-:Y:S01]  /*20b0*/  IMAD.WIDE.U32 R4, R67, UR4, R10 ;  /* 0x0000000443047c25 */ /* 0x000fe2000f8e000a */
[----:B------:R-:W-:-:S03]  /*20c0*/  ULDC.64 UR4, c[0x0][0x5c8] ;  /* 0x0001720000047ab9 */ /* 0x000fc60000000a00 */
[----:B------:R-:W-:Y:S02]  /*20d0*/  IMAD R9, R69, UR4, RZ ;  /* 0x0000000445097c24 */ /* 0x000fe4000f8e02ff */
[----:B------:R-:W-:Y:S02]  /*20e0*/  IMAD.IADD R5, R5, 0x1, R7 ;  /* 0x0000000105057824 */ /* 0x000fe400078e0207 */
[C---:B------:R-:W-:Y:S02]  /*20f0*/  IMAD R9, R68.reuse, UR5, R9 ;  /* 0x0000000544097c24 */ /* 0x040fe4000f8e0209 */
[----:B------:R-:W-:-:S04]  /*2100*/  IMAD.WIDE.U32 R70, R68, UR4, R4 ;  /* 0x0000000444467c25 */ /* 0x000fc8000f8e0004 */
[----:B------:R-:W-:Y:S01]  /*2110*/  IMAD.MOV.U32 R0, RZ, RZ, -0x1 ;  /* 0xffffffffff007424 */ /* 0x000fe200078e00ff */
[----:B------:R-:W-:Y:S06]  /*2120*/  @P0 BRA `(.L_x_28) ;  /* 0x00000020009c0947 */ /* 0x000fec0003800000 */
[----:B-----5:R-:W-:Y:S01]  /*2130*/  FSETP.NEU.AND P0, PT, R56, RZ, PT ;  /* 0x000000ff3800720b */ /* 0x020fe20003f0d000 */
[----:B------:R-:W-:Y:S01]  /*2140*/  IMAD.IADD R4, R60, 0x1, -R3 ;  /* 0x000000013c047824 */ /* 0x000fe200078e0a03 */
[----:B------:R-:W-:Y:S01]  /*2150*/  BSSY B0, `(.L_x_28) ;  /* 0x0000224000007945 */ /* 0x000fe20003800000 */
[----:B------:R-:W-:Y:S02]  /*2160*/  IMAD.IADD R3, R65, 0x1, -R6 ;  /* 0x0000000141037824 */ /* 0x000fe400078e0a06 */
[----:B------:R-:W-:Y:S01]  /*2170*/  IMAD.IADD R81, R71, 0x1, R9 ;  /* 0x0000000147517824 */ /* 0x000fe200078e0209 */
[----:B------:R-:W-:-:S04]  /*2180*/  ISETP.GT.AND P2, PT, R4, RZ, PT ;  /* 0x000000ff0400720c */ /* 0x000fc80003f44270 */
[----:B------:R-:W-:-:S03]  /*2190*/  ISETP.GT.AND P1, PT, R3, RZ, P2 ;  /* 0x000000ff0300720c */ /* 0x000fc60001724270 */
[----:B------:R-:W-:Y:S10]  /*21a0*/  @!P0 BRA `(.L_x_29) ;  /* 0x0000001400e88947 */ /* 0x000ff40003800000 */
[----:B------:R-:W0:Y:S01]  /*21b0*/  LDC.64 R74, c[0x0][0x5b8] ;  /* 0x00016e00ff4a7b82 */ /* 0x000e220000000a00 */
[----:B------:R-:W-:-:S07]  /*21c0*/  ULDC.64 UR4, c[0x0][0x5c0] ;  /* 0x0001700000047ab9 */ /* 0x000fce0000000a00 */
[----:B------:R-:W1:Y:S08]  /*21d0*/  LDC.64 R76, c[0x0][0x5b0] ;  /* 0x00016c00ff4c7b82 */ /* 0x000e700000000a00 */
[----:B------:R-:W2:Y:S01]  /*21e0*/  LDC.64 R78, c[0x0][0x5a8] ;  /* 0x00016a00ff4e7b82 */ /* 0x000ea20000000a00 */
[-C--:B0-----:R-:W-:Y:S02]  /*21f0*/  IMAD R6, R13, R74.reuse, RZ ;  /* 0x0000004a0d067224 */ /* 0x081fe400078e02ff */
[----:B------:R-:W-:-:S04]  /*2200*/  IMAD.WIDE.U32 R72, R67, R74, R10 ;  /* 0x0000004a43487225 */ /* 0x000fc800078e000a */
[----:B------:R-:W-:Y:S02]  /*2210*/  IMAD R71, R67, R75, R6 ;  /* 0x0000004b43477224 */ /* 0x000fe400078e0206 */
[-C--:B-1----:R-:W-:Y:S02]  /*2220*/  IMAD R5, R69, R76.reuse, RZ ;  /* 0x0000004c45057224 */ /* 0x082fe400078e02ff */
[----:B------:R-:W-:Y:S02]  /*2230*/  IMAD.IADD R13, R73, 0x1, R71 ;  /* 0x00000001490d7824 */ /* 0x000fe400078e0247 */
[----:B------:R-:W-:Y:S02]  /*2240*/  IMAD.MOV.U32 R12, RZ, RZ, R72 ;  /* 0x000000ffff0c7224 */ /* 0x000fe400078e0048 */
[C---:B------:R-:W-:Y:S02]  /*2250*/  IMAD R75, R68.reuse, R77, R5 ;  /* 0x0000004d444b7224 */ /* 0x040fe400078e0205 */
[----:B------:R-:W-:-:S04]  /*2260*/  IMAD.WIDE.U32 R6, R68, R76, R12 ;  /* 0x0000004c44067225 */ /* 0x000fc800078e000c */
[----:B------:R-:W-:Y:S01]  /*2270*/  IMAD.IADD R5, R7, 0x1, R75 ;  /* 0x0000000107057824 */ /* 0x000fe200078e024b */
[----:B--2---:R-:W-:-:S04]  /*2280*/  LEA R14, P0, R6, R78, 0x1 ;  /* 0x0000004e060e7211 */ /* 0x004fc800078008ff */
[----:B------:R-:W-:-:S05]  /*2290*/  LEA.HI.X R15, R6, R79, R5, 0x1, P0 ;  /* 0x0000004f060f7211 */ /* 0x000fca00000f0c05 */
[----:B------:R0:W2:Y:S01]  /*22a0*/  @P1 LDG.E.LTC128B.U16 R5, desc[UR38][R14.64] ;  /* 0x000000260e051981 */ /* 0x0000a2000c1e1520 */
[----:B------:R-:W-:Y:S01]  /*22b0*/  LEA R8, P0, R70, UR4, 0x1 ;  /* 0x0000000446087c11 */ /* 0x000fe2000f8008ff */
[----:B------:R-:W-:Y:S01]  /*22c0*/  IMAD.WIDE.U32 R6, R68, R76, R10 ;  /* 0x0000004c44067225 */ /* 0x000fe200078e000a */
[----:B------:R-:W-:Y:S03]  /*22d0*/  BSSY B1, `(.L_x_30) ;  /* 0x0000012000017945 */ /* 0x000fe60003800000 */
[----:B------:R-:W-:Y:S02]  /*22e0*/  IMAD.IADD R7, R75, 0x1, R7 ;  /* 0x000000014b077824 */ /* 0x000fe400078e0207 */
[----:B------:R-:W-:Y:S01]  /*22f0*/  IMAD.WIDE.U32 R20, R67, R74, R6 ;  /* 0x0000004a43147225 */ /* 0x000fe200078e0006 */
[----:B0-----:R-:W-:-:S03]  /*2300*/  SHF.L.U64.HI R15, R76, 0x3, R77 ;  /* 0x000000034c0f7819 */ /* 0x001fc6000001024d */
[----:B------:R-:W-:Y:S01]  /*2310*/  IMAD.IADD R7, R71, 0x1, R21 ;  /* 0x0000000147077824 */ /* 0x000fe200078e0215 */
[----:B------:R-:W-:Y:S01]  /*2320*/  LEA R6, P4, R20, R78, 0x1 ;  /* 0x0000004e14067211 */ /* 0x000fe200078808ff */
[----:B------:R-:W-:-:S03]  /*2330*/  IMAD.SHL.U32 R14, R76, 0x8, RZ ;  /* 0x000000084c0e7824 */ /* 0x000fc600078e00ff */
[----:B------:R-:W-:Y:S01]  /*2340*/  LEA.HI.X R7, R20, R79, R7, 0x1, P4 ;  /* 0x0000004f14077211 */ /* 0x000fe200020f0c07 */
[----:B--2---:R-:W-:-:S05]  /*2350*/  HADD2.F32 R9, -RZ, R5.H0_H0 ;  /* 0x20000005ff097230 */ /* 0x004fca0000004100 */
[----:B------:R-:W-:-:S04]  /*2360*/  FMUL R9, R9, R56 ;  /* 0x0000003809097220 */ /* 0x000fc80000400000 */
[----:B------:R-:W-:Y:S01]  /*2370*/  FFMA R24, R24, R19, R9 ;  /* 0x0000001318187223 */ /* 0x000fe20000000009 */
[----:B------:R-:W-:Y:S02]  /*2380*/  LEA.HI.X R9, R70, UR5, R81, 0x1, P0 ;  /* 0x0000000546097c11 */ /* 0x000fe400080f0c51 */
[----:B------:R-:W-:Y:S02]  /*2390*/  ISETP.GT.AND P0, PT, R4, 0x1, PT ;  /* 0x000000010400780c */ /* 0x000fe40003f04270 */
[----:B------:R-:W-:Y:S02]  /*23a0*/  F2FP.F16.F32.PACK_AB R24, RZ, R24 ;  /* 0x00000018ff18723e */ /* 0x000fe400000000ff */
[----:B------:R-:W-:-:S03]  /*23b0*/  ISETP.GT.AND P3, PT, R3, RZ, P0 ;  /* 0x000000ff0300720c */ /* 0x000fc60000764270 */
[----:B------:R0:W-:Y:S10]  /*23c0*/  @P1 STG.E.U16 desc[UR38][R8.64], R24 ;  /* 0x0000001808001986 */ /* 0x0001f4000c101526 */
[----:B------:R-:W-:Y:S05]  /*23d0*/  @!P3 BRA `(.L_x_31) ;  /* 0x000000000004b947 */ /* 0x000fea0003800000 */
[----:B------:R1:W5:Y:S02]  /*23e0*/  LDG.E.LTC128B.U16 R5, desc[UR38][R6.64+0x2] ;  /* 0x0000022606057981 */ /* 0x000364000c1e1520 */
.L_x_31:
[----:B------:R-:W-:Y:S05]  /*23f0*/  BSYNC B1 ;  /* 0x0000000000017941 */ /* 0x000fea0003800000 */
.L_x_30:
[----:B-----5:R-:W-:Y:S01]  /*2400*/  HADD2.F32 R69, -RZ, R5.H0_H0 ;  /* 0x20000005ff457230 */ /* 0x020fe20000004100 */
[----:B------:R-:W-:Y:S01]  /*2410*/  ISETP.GT.AND P2, PT, R3, 0x8, P2 ;  /* 0x000000080300780c */ /* 0x000fe20001744270 */
[----:B------:R-:W-:Y:S01]  /*2420*/  IMAD.WIDE.U32 R20, R68, R76, R14 ;  /* 0x0000004c44147225 */ /* 0x000fe200078e000e */
[----:B0-----:R-:W-:-:S03]  /*2430*/  PRMT R24, R5, 0x7610, R24 ;  /* 0x0000761005187816 */ /* 0x001fc60000000018 */
[----:B------:R-:W-:Y:S01]  /*2440*/  FMUL R12, R69, R56 ;  /* 0x00000038450c7220 */ /* 0x000fe20000400000 */
[----:B------:R-:W-:Y:S01]  /*2450*/  IMAD.IADD R75, R75, 0x1, R21 ;  /* 0x000000014b4b7824 */ /* 0x000fe200078e0215 */
[----:B------:R-:W-:Y:S02]  /*2460*/  IADD3 R72, P1, R72, R20, RZ ;  /* 0x0000001448487210 */ /* 0x000fe40007f3e0ff */
[----:B------:R-:W-:-:S03]  /*2470*/  FFMA R12, R25, R19, R12 ;  /* 0x00000013190c7223 */ /* 0x000fc6000000000c */
[----:B------:R-:W-:Y:S01]  /*2480*/  IMAD.X R13, R75, 0x1, R13, P1 ;  /* 0x000000014b0d7824 */ /* 0x000fe200008e060d */
[C---:B------:R-:W-:Y:S02]  /*2490*/  LEA R14, P1, R72.reuse, R78, 0x1 ;  /* 0x0000004e480e7211 */ /* 0x040fe400078208ff */
[----:B------:R-:W-:Y:S02]  /*24a0*/  F2FP.F16.F32.PACK_AB R12, RZ, R12 ;  /* 0x0000000cff0c723e */ /* 0x000fe400000000ff */
[----:B------:R-:W-:Y:S02]  /*24b0*/  LEA.HI.X R15, R72, R79, R13, 0x1, P1 ;  /* 0x0000004f480f7211 */ /* 0x000fe400008f0c0d */
[----:B------:R-:W-:-:S05]  /*24c0*/  PRMT R21, R12, 0x7610, R21 ;  /* 0x000076100c157816 */ /* 0x000fca0000000015 */
[----:B------:R0:W-:Y:S04]  /*24d0*/  @P3 STG.E.U16 desc[UR38][R8.64+0x2], R21 ;  /* 0x0000021508003986 */ /* 0x0001e8000c101526 */
[----:B------:R-:W2:Y:S01]  /*24e0*/  @P2 LDG.E.LTC128B.U16 R24, desc[UR38][R14.64] ;  /* 0x000000260e182981 */ /* 0x000ea2000c1e1520 */
[----:B------:R-:W-:Y:S01]  /*24f0*/  IADD3 R20, P1, R10, R20, RZ ;  /* 0x000000140a147210 */ /* 0x000fe20007f3e0ff */
[----:B------:R-:W-:Y:S01]  /*2500*/  BSSY B1, `(.L_x_32) ;  /* 0x0000011000017945 */ /* 0x000fe20003800000 */
[----:B------:R-:W-:Y:S02]  /*2510*/  SHF.L.U64.HI R13, R57, 0x1, R58 ;  /* 0x00000001390d7819 */ /* 0x000fe4000001023a */
[----:B------:R-:W-:Y:S01]  /*2520*/  ISETP.GT.AND P0, PT, R3, 0x8, P0 ;  /* 0x000000080300780c */ /* 0x000fe20000704270 */
[----:B0-----:R-:W-:Y:S01]  /*2530*/  IMAD.X R21, R11, 0x1, R75, P1 ;  /* 0x000000010b157824 */ /* 0x001fe200008e064b */
[----:B------:R-:W-:Y:S01]  /*2540*/  LEA R12, P1, R57, R8, 0x1 ;  /* 0x00000008390c7211 */ /* 0x000fe200078208ff */
[----:B------:R-:W-:-:S04]  /*2550*/  IMAD.WIDE.U32 R20, R67, R74, R20 ;  /* 0x0000004a43147225 */ /* 0x000fc800078e0014 */
[----:B------:R-:W-:Y:S01]  /*2560*/  IMAD.X R13, R13, 0x1, R9, P1 ;  /* 0x000000010d0d7824 */ /* 0x000fe200008e0609 */
[----:B------:R-:W-:Y:S01]  /*2570*/  LEA R10, P3, R20, R78, 0x1 ;  /* 0x0000004e140a7211 */ /* 0x000fe200078608ff */
[----:B------:R-:W-:-:S05]  /*2580*/  IMAD.IADD R11, R71, 0x1, R21 ;  /* 0x00000001470b7824 */ /* 0x000fca00078e0215 */
[----:B------:R-:W-:Y:S01]  /*2590*/  LEA.HI.X R11, R20, R79, R11, 0x1, P3 ;  /* 0x0000004f140b7211 */ /* 0x000fe200018f0c0b */
[----:B--2---:R-:W-:-:S05]  /*25a0*/  HADD2.F32 R5, -RZ, R24.H0_H0 ;  /* 0x20000018ff057230 */ /* 0x004fca0000004100 */
[----:B------:R-:W-:-:S04]  /*25b0*/  FMUL R5, R5, R56 ;  /* 0x0000003805057220 */ /* 0x000fc80000400000 */
[----:B------:R-:W-:-:S05]  /*25c0*/  FFMA R5, R26, R19, R5 ;  /* 0x000000131a057223 */ /* 0x000fca0000000005 */
[----:B------:R-:W-:-:S05]  /*25d0*/  F2FP.F16.F32.PACK_AB R5, RZ, R5 ;  /* 0x00000005ff05723e */ /* 0x000fca00000000ff */
[----:B------:R0:W-:Y:S01]  /*25e0*/  @P2 STG.E.U16 desc[UR38][R12.64], R5 ;  /* 0x000000050c002986 */ /* 0x0001e2000c101526 */
[----:B------:R-:W-:Y:S05]  /*25f0*/  @!P0 BRA `(.L_x_33) ;  /* 0x0000000000048947 */ /* 0x000fea0003800000 */
[----:B------:R2:W5:Y:S02]  /*2600*/  LDG.E.LTC128B.U16 R24, desc[UR38][R10.64+0x2] ;  /* 0x000002260a187981 */ /* 0x000564000c1e1520 */
.L_x_33:
[----:B------:R-:W-:Y:S05]  /*2610*/  BSYNC B1 ;  /* 0x0000000000017941 */ /* 0x000fea0003800000 */
.L_x_32:
[----:B0----5:R-:W-:Y:S01]  /*2620*/  HADD2.F32 R5, -RZ, R24.H0_H0 ;  /* 0x20000018ff057230 */ /* 0x021fe20000004100 */
[----:B------:R-:W-:Y:S01]  /*2630*/  ISETP.GT.AND P1, PT, R4, 0x8, PT ;  /* 0x000000080400780c */ /* 0x000fe20003f24270 */
[----:B------:R-:W-:Y:S03]  /*2640*/  BSSY B1, `(.L_x_34) ;  /* 0x0000008000017945 */ /* 0x000fe60003800000 */
[----:B------:R-:W-:Y:S01]  /*2650*/  FMUL R14, R5, R56 ;  /* 0x00000038050e7220 */ /* 0x000fe20000400000 */
[----:B------:R-:W-:-:S03]  /*2660*/  ISETP.GT.AND P2, PT, R3, RZ, P1 ;  /* 0x000000ff0300720c */ /* 0x000fc60000f44270 */
[----:B------:R-:W-:-:S05]  /*2670*/  FFMA R14, R27, R19, R14 ;  /* 0x000000131b0e7223 */ /* 0x000fca000000000e */
[----:B------:R-:W-:-:S05]  /*2680*/  F2FP.F16.F32.PACK_AB R14, RZ, R14 ;  /* 0x0000000eff0e723e */ /* 0x000fca00000000ff */
[----:B------:R0:W-:Y:S01]  /*2690*/  @P0 STG.E.U16 desc[UR38][R12.64+0x2], R14 ;  /* 0x0000020e0c000986 */ /* 0x0001e2000c101526 */
[----:B------:R-:W-:Y:S05]  /*26a0*/  @!P2 BRA `(.L_x_35) ;  /* 0x000000000004a947 */ /* 0x000fea0003800000 */
[----:B------:R3:W5:Y:S02]  /*26b0*/  LDG.E.LTC128B.U16 R24, desc[UR38][R6.64+0x10] ;  /* 0x0000102606187981 */ /* 0x000764000c1e1520 */
.L_x_35:
[----:B------:R-:W-:Y:S05]  /*26c0*/  BSYNC B1 ;  /* 0x0000000000017941 */ /* 0x000fea0003800000 */
.L_x_34:
[----:B-----5:R-:W-:Y:S01]  /*26d0*/  HADD2.F32 R5, -RZ, R24.H0_H0 ;  /* 0x20000018ff057230 */ /* 0x020fe20000004100 */
        /* <DEDUP_REMOVED lines=9> */
.L_x_37:
[----:B------:R-:W-:Y:S05]  /*2770*/  BSYNC B1 ;  /* 0x0000000000017941 */ /* 0x000fea0003800000 */
.L_x_36:
[----:B----45:R-:W-:Y:S01]  /*2780*/  HADD2.F32 R5, -RZ, R24.H0_H0 ;  /* 0x20000018ff057230 */ /* 0x030fe20000004100 */
[----:B------:R-:W-:Y:S01]  /*2790*/  ISETP.GT.AND P1, PT, R3, 0x8, P1 ;  /* 0x000000080300780c */ /* 0x000fe20000f24270 */
[----:B------:R-:W-:Y:S03]  /*27a0*/  BSSY B1, `(.L_x_38) ;  /* 0x0000007000017945 */ /* 0x000fe60003800000 */
[----:B0-----:R-:W-:-:S04]  /*27b0*/  FMUL R14, R5, R56 ;  /* 0x00000038050e7220 */ /* 0x001fc80000400000 */
[----:B------:R-:W-:-:S05]  /*27c0*/  FFMA R14, R29, R19, R14 ;  /* 0x000000131d0e7223 */ /* 0x000fca000000000e */
[----:B------:R-:W-:-:S05]  /*27d0*/  F2FP.F16.F32.PACK_AB R14, RZ, R14 ;  /* 0x0000000eff0e723e */ /* 0x000fca00000000ff */
[----:B------:R0:W-:Y:S01]  /*27e0*/  @P3 STG.E.U16 desc[UR38][R8.64+0x12], R14 ;  /* 0x0000120e08003986 */ /* 0x0001e2000c101526 */
[----:B------:R-:W-:Y:S05]  /*27f0*/  @!P1 BRA `(.L_x_39) ;  /* 0x0000000000049947 */ /* 0x000fea0003800000 */
[----:B------:R4:W5:Y:S02]  /*2800*/  LDG.E.LTC128B.U16 R24, desc[UR38][R10.64+0x10] ;  /* 0x000010260a187981 */ /* 0x000964000c1e1520 */
.L_x_39:
[----:B------:R-:W-:Y:S05]  /*2810*/  BSYNC B1 ;  /* 0x0000000000017941 */ /* 0x000fea0003800000 */
.L_x_38:
[----:B-----5:R-:W-:Y:S01]  /*2820*/  HADD2.F32 R5, -RZ, R24.H0_H0 ;  /* 0x20000018ff057230 */ /* 0x020fe20000004100 */
[----:B------:R-:W-:Y:S01]  /*2830*/  ISETP.GT.AND P0, PT, R3, 0x8, P0 ;  /* 0x000000080300780c */ /* 0x000fe20000704270 */
[----:B------:R-:W-:Y:S03]  /*2840*/  BSSY B1, `(.L_x_40) ;  /* 0x0000007000017945 */ /* 0x000fe60003800000 */
[----:B------:R-:W-:-:S04]  /*2850*/  FMUL R5, R5, R56 ;  /* 0x0000003805057220 */ /* 0x000fc80000400000 */
[----:B------:R-:W-:-:S05]  /*2860*/  FFMA R5, R30, R19, R5 ;  /* 0x000000131e057223 */ /* 0x000fca0000000005 */
[----:B------:R-:W-:-:S05]  /*2870*/  F2FP.F16.F32.PACK_AB R5, RZ, R5 ;  /* 0x00000005ff05723e */ /* 0x000fca00000000ff */
[----:B------:R0:W-:Y:S01]  /*2880*/  @P1 STG.E.U16 desc[UR38][R12.64+0x10], R5 ;  /* 0x000010050c001986 */ /* 0x0001e2000c101526 */
[----:B------:R-:W-:Y:S05]  /*2890*/  @!P0 BRA `(.L_x_41) ;  /* 0x0000000000048947 */ /* 0x000fea0003800000 */
[----:B------:R0:W5:Y:S02]  /*28a0*/  LDG.E.LTC128B.U16 R24, desc[UR38][R10.64+0x12] ;  /* 0x000012260a187981 */ /* 0x000164000c1e1520 */
.L_x_41:
[----:B------:R-:W-:Y:S05]  /*28b0*/  BSYNC B1 ;  /* 0x0000000000017941 */ /* 0x000fea0003800000 */
.L_x_40:
        /* <DEDUP_REMOVED lines=10> */
.L_x_43:
[----:B------:R-:W-:Y:S05]  /*2960*/  BSYNC B1 ;  /* 0x0000000000017941 */ /* 0x000fea0003800000 */
.L_x_42:
        /* <DEDUP_REMOVED lines=10> */
.L_x_45:
[----:B------:R-:W-:Y:S05]  /*2a10*/  BSYNC B1 ;  /* 0x0000000000017941 */ /* 0x000fea0003800000 */
.L_x_44:
[----:B0----5:R-:W-:Y:S01]  /*2a20*/  HADD2.F32 R5, -RZ, R24.H0_H0 ;  /* 0x20000018ff057230 */ /* 0x021fe20000004100 */
        /* <DEDUP_REMOVED lines=8> */
.L_x_47:
[----:B------:R-:W-:Y:S05]  /*2ab0*/  BSYNC B1 ;  /* 0x0000000000017941 */ /* 0x000fea0003800000 */
.L_x_46:
        /* <DEDUP_REMOVED lines=9> */
.L_x_49:
[----:B------:R-:W-:Y:S05]  /*2b50*/  BSYNC B1 ;  /* 0x0000000000017941 */ /* 0x000fea0003800000 */
.L_x_48:
        /* <DEDUP_REMOVED lines=10> */
.L_x_51:
[----:B------:R-:W-:Y:S05]  /*2c00*/  BSYNC B1 ;  /* 0x0000000000017941 */ /* 0x000fea0003800000 */
.L_x_50:
        /* <DEDUP_REMOVED lines=10> */
.L_x_53:
[----:B------:R-:W-:Y:S05]  /*2cb0*/  BSYNC B1 ;  /* 0x0000000000017941 */ /* 0x000fea0003800000 */
.L_x_52:
        /* <DEDUP_REMOVED lines=9> */
.L_x_55:
[----:B------:R-:W-:Y:S05]  /*2d50*/  BSYNC B1 ;  /* 0x0000000000017941 */ /* 0x000fea0003800000 */
.L_x_54:
        /* <DEDUP_REMOVED lines=9> */
.L_x_57:
[----:B------:R-:W-:Y:S05]  /*2df0*/  BSYNC B1 ;  /* 0x0000000000017941 */ /* 0x000fea0003800000 */
.L_x_56:
        /* <DEDUP_REMOVED lines=10> */
.L_x_59:
[----:B------:R-:W-:Y:S05]  /*2ea0*/  BSYNC B1 ;  /* 0x0000000000017941 */ /* 0x000fea0003800000 */
.L_x_58:
        /* <DEDUP_REMOVED lines=10> */
.L_x_61:
[----:B------:R-:W-:Y:S05]  /*2f50*/  BSYNC B1 ;  /* 0x0000000000017941 */ /* 0x000fea0003800000 */
.L_x_60:
        /* <DEDUP_REMOVED lines=9> */
.L_x_63:
[----:B------:R-:W-:Y:S05]  /*2ff0*/  BSYNC B1 ;  /* 0x0000000000017941 */ /* 0x000fea0003800000 */
.L_x_62:
        /* <DEDUP_REMOVED lines=9> */
.L_x_65:
[----:B------:R-:W-:Y:S05]  /*3090*/  BSYNC B1 ;  /* 0x0000000000017941 */ /* 0x000fea0003800000 */
.L_x_64:
        /* <DEDUP_REMOVED lines=10> */
.L_x_67:
[----:B------:R-:W-:Y:S05]  /*3140*/  BSYNC B1 ;  /* 0x0000000000017941 */ /* 0x000fea0003800000 */
.L_x_66:
        /* <DEDUP_REMOVED lines=10> */
.L_x_69:
[----:B------:R-:W-:Y:S05]  /*31f0*/  BSYNC B1 ;  /* 0x0000000000017941 */ /* 0x000fea0003800000 */
.L_x_68:
        /* <DEDUP_REMOVED lines=9> */
.L_x_71:
[----:B------:R-:W-:Y:S05]  /*3290*/  BSYNC B1 ;  /* 0x0000000000017941 */ /* 0x000fea0003800000 */
.L_x_70:
        /* <DEDUP_REMOVED lines=9> */
.L_x_73:
[----:B------:R-:W-:Y:S05]  /*3330*/  BSYNC B1 ;  /* 0x0000000000017941 */ /* 0x000fea0003800000 */
.L_x_72:
        /* <DEDUP_REMOVED lines=10> */
.L_x_75:
[----:B------:R-:W-:Y:S05]  /*33e0*/  BSYNC B1 ;  /* 0x0000000000017941 */ /* 0x000fea0003800000 */
.L_x_74:
        /* <DEDUP_REMOVED lines=10> */
.L_x_77:
[----:B------:R-:W-:Y:S05]  /*3490*/  BSYNC B1 ;  /* 0x0000000000017941 */ /* 0x000fea0003800000 */
.L_x_76:
        /* <DEDUP_REMOVED lines=9> */
.L_x_79:
[----:B------:R-:W-:Y:S05]  /*3530*/  BSYNC B1 ;  /* 0x0000000000017941 */ /* 0x000fea0003800000 */
.L_x_78:
        /* <DEDUP_REMOVED lines=9> */
.L_x_81:
[----:B------:R-:W-:Y:S05]  /*35d0*/  BSYNC B1 ;  /* 0x0000000000017941 */ /* 0x000fea0003800000 */
.L_x_80:
        /* <DEDUP_REMOVED lines=10> */
.L_x_83:
[----:B------:R-:W-:Y:S05]  /*3680*/  BSYNC B1 ;  /* 0x0000000000017941 */ /* 0x000fea0003800000 */
.L_x_82:
[----:B-----5:R-:W-:Y:S01]  /*3690*/  HADD2.F32 R5, -RZ, R24.H0_H0 ;  /* 0x20000018ff057230 */ /* 0x020fe20000004100 */
[----:B------:R-:W-:Y:S01]  /*36a0*/  ISETP.GT.AND P0, PT, R4, 0x39, PT ;  /* 0x000000390400780c */ /* 0x000fe20003f04270 */
[----:B------:R-:W-:Y:S01]  /*36b0*/  @P2 IMAD.MOV.U32 R4, RZ, RZ, R8 ;  /* 0x000000ffff042224 */ /* 0x000fe200078e0008 */
[----:B------:R-:W-:Y:S02]  /*36c0*/  BSSY B1, `(.L_x_84) ;  /* 0x000000a000017945 */ /* 0x000fe40003800000 */
[----:B------:R-:W-:Y:S01]  /*36d0*/  FMUL R5, R5, R56 ;  /* 0x0000003805057220 */ /* 0x000fe20000400000 */
[----:B------:R-:W-:-:S03]  /*36e0*/  ISETP.GT.AND P3, PT, R3, RZ, P0 ;  /* 0x000000ff0300720c */ /* 0x000fc60000764270 */
[----:B------:R-:W-:-:S05]  /*36f0*/  FFMA R5, R52, R19, R5 ;  /* 0x0000001334057223 */ /* 0x000fca0000000005 */
[----:B------:R-:W-:-:S04]  /*3700*/  F2FP.F16.F32.PACK_AB R5, RZ, R5 ;  /* 0x00000005ff05723e */ /* 0x000fc800000000ff */
[----:B0-----:R-:W-:Y:S01]  /*3710*/  PRMT R14, R5, 0x7610, R14 ;  /* 0x00007610050e7816 */ /* 0x001fe2000000000e */
[----:B------:R-:W-:-:S05]  /*3720*/  @P2 IMAD.MOV.U32 R5, RZ, RZ, R9 ;  /* 0x000000ffff052224 */ /* 0x000fca00078e0009 */
[----:B------:R0:W-:Y:S01]  /*3730*/  @P2 STG.E.U16 desc[UR38][R4.64+0x70], R14 ;  /* 0x0000700e04002986 */ /* 0x0001e2000c101526 */
[----:B------:R-:W-:Y:S05]  /*3740*/  @!P3 BRA `(.L_x_85) ;  /* 0x000000000004b947 */ /* 0x000fea0003800000 */
[----:B------:R0:W5:Y:S02]  /*3750*/  LDG.E.LTC128B.U16 R24, desc[UR38][R6.64+0x72] ;  /* 0x0000722606187981 */ /* 0x000164000c1e1520 */
.L_x_85:
[----:B------:R-:W-:Y:S05]  /*3760*/  BSYNC B1 ;  /* 0x0000000000017941 */ /* 0x000fea0003800000 */
.L_x_84:
        /* <DEDUP_REMOVED lines=9> */
.L_x_87:
[----:B------:R-:W-:Y:S05]  /*3800*/  BSYNC B1 ;  /* 0x0000000000017941 */ /* 0x000fea0003800000 */
.L_x_86:
[----:B-----5:R-:W-:Y:S01]  /*3810*/  HADD2.F32 R5, -RZ, R24.H0_H0 ;  /* 0x20000018ff057230 */ /* 0x020fe20000004100 */
[----:B------:R-:W-:Y:S01]  /*3820*/  ISETP.GT.AND P0, PT, R3, 0x8, P0 ;  /* 0x000000080300780c */ /* 0x000fe20000704270 */
[----:B0-----:R-:W-:Y:S01]  /*3830*/  @P1 IMAD.MOV.U32 R4, RZ, RZ, R12 ;  /* 0x000000ffff041224 */ /* 0x001fe200078e000c */
[----:B------:R-:W-:Y:S02]  /*3840*/  BSSY B1, `(.L_x_88) ;  /* 0x0000009000017945 */ /* 0x000fe40003800000 */
[----:B------:R-:W-:-:S04]  /*3850*/  FMUL R5, R5, R56 ;  /* 0x0000003805057220 */ /* 0x000fc80000400000 */
[----:B------:R-:W-:-:S05]  /*3860*/  FFMA R5, R54, R19, R5 ;  /* 0x0000001336057223 */ /* 0x000fca0000000005 */
[----:B------:R-:W-:-:S04]  /*3870*/  F2FP.F16.F32.PACK_AB R5, RZ, R5 ;  /* 0x00000005ff05723e */ /* 0x000fc800000000ff */
[----:B-1-3--:R-:W-:Y:S01]  /*3880*/  PRMT R6, R5, 0x7610, R6 ;  /* 0x0000761005067816 */ /* 0x00afe20000000006 */
[----:B------:R-:W-:-:S05]  /*3890*/  @P1 IMAD.MOV.U32 R5, RZ, RZ, R13 ;  /* 0x000000ffff051224 */ /* 0x000fca00078e000d */
[----:B------:R0:W-:Y:S01]  /*38a0*/  @P1 STG.E.U16 desc[UR38][R4.64+0x70], R6 ;  /* 0x0000700604001986 */ /* 0x0001e2000c101526 */
[----:B------:R-:W-:Y:S05]  /*38b0*/  @!P0 BRA `(.L_x_89) ;  /* 0x0000000000048947 */ /* 0x000fea0003800000 */
[----:B------:R1:W5:Y:S02]  /*38c0*/  LDG.E.LTC128B.U16 R24, desc[UR38][R10.64+0x72] ;  /* 0x000072260a187981 */ /* 0x000364000c1e1520 */
.L_x_89:
[----:B------:R-:W-:Y:S05]  /*38d0*/  BSYNC B1 ;  /* 0x0000000000017941 */ /* 0x000fea0003800000 */
.L_x_88:
[----:B------:R-:W-:Y:S05]  /*38e0*/  @!P0 BRA `(.L_x_90) ;  /* 0x0000000800a88947 */ /* 0x000fea0003800000 */
[----:B-----5:R-:W-:-:S05]  /*38f0*/  HADD2.F32 R3, -RZ, R24.H0_H0 ;  /* 0x20000018ff037230 */ /* 0x020fca0000004100 */
[----:B0-----:R-:W-:-:S04]  /*3900*/  FMUL R4, R3, R56 ;  /* 0x0000003803047220 */ /* 0x001fc80000400000 */
[----:B------:R-:W-:-:S05]  /*3910*/  FFMA R4, R55, R19, R4 ;  /* 0x0000001337047223 */ /* 0x000fca0000000004 */
[----:B------:R-:W-:-:S05]  /*3920*/  F2FP.F16.F32.PACK_AB R4, RZ, R4 ;  /* 0x00000004ff04723e */ /* 0x000fca00000000ff */
[----:B------:R3:W-:Y:S01]  /*3930*/  STG.E.U16 desc[UR38][R12.64+0x72], R4 ;  /* 0x000072040c007986 */ /* 0x0007e2000c101526 */
[----:B------:R-:W-:Y:S05]  /*3940*/  BRA `(.L_x_90) ;  /* 0x0000000800907947 */ /* 0x000fea0003800000 */
.L_x_29:
[----:B------:R-:W-:Y:S01]  /*3950*/  ISETP.GT.AND P3, PT, R4, 0x1, PT ;  /* 0x000000010400780c */ /* 0x000fe20003f64270 */
[----:B------:R-:W-:Y:S01]  /*3960*/  ULDC.64 UR4, c[0x0][0x5c0] ;  /* 0x0001700000047ab9 */ /* 0x000fe20000000a00 */
[-C--:B------:R-:W-:Y:S01]  /*3970*/  FMUL R24, R24, R19.reuse ;  /* 0x0000001318187220 */ /* 0x080fe20000400000 */
[----:B------:R-:W-:Y:S01]  /*3980*/  LEA R6, P4, R70, UR4, 0x1 ;  /* 0x0000000446067c11 */ /* 0x000fe2000f8808ff */
[-C--:B------:R-:W-:Y:S01]  /*3990*/  FMUL R25, R25, R19.reuse ;  /* 0x0000001319197220 */ /* 0x080fe20000400000 */
[----:B------:R-:W-:Y:S01]  /*39a0*/  ISETP.GT.AND P0, PT, R3, RZ, P3 ;  /* 0x000000ff0300720c */ /* 0x000fe20001f04270 */
[-C--:B------:R-:W-:Y:S01]  /*39b0*/  FMUL R26, R26, R19.reuse ;  /* 0x000000131a1a7220 */ /* 0x080fe20000400000 */
[----:B------:R-:W-:Y:S01]  /*39c0*/  F2FP.F16.F32.PACK_AB R24, RZ, R24 ;  /* 0x00000018ff18723e */ /* 0x000fe200000000ff */
[-C--:B------:R-:W-:Y:S01]  /*39d0*/  FMUL R27, R27, R19.reuse ;  /* 0x000000131b1b7220 */ /* 0x080fe20000400000 */
[----:B------:R-:W-:Y:S01]  /*39e0*/  LEA.HI.X R7, R70, UR5, R81, 0x1, P4 ;  /* 0x0000000546077c11 */ /* 0x000fe2000a0f0c51 */
[----:B------:R-:W-:Y:S01]  /*39f0*/  FMUL R28, R28, R19 ;  /* 0x000000131c1c7220 */ /* 0x000fe20000400000 */
[----:B------:R-:W-:Y:S01]  /*3a00*/  F2FP.F16.F32.PACK_AB R25, RZ, R25 ;  /* 0x00000019ff19723e */ /* 0x000fe200000000ff */
[-C--:B------:R-:W-:Y:S01]  /*3a10*/  FMUL R29, R29, R19.reuse ;  /* 0x000000131d1d7220 */ /* 0x080fe20000400000 */
[----:B------:R-:W-:Y:S01]  /*3a20*/  ISETP.GT.AND P2, PT, R3, 0x8, P2 ;  /* 0x000000080300780c */ /* 0x000fe20001744270 */
[----:B------:R-:W-:Y:S01]  /*3a30*/  @P1 STG.E.U16 desc[UR38][R6.64], R24 ;  /* 0x0000001806001986 */ /* 0x000fe2000c101526 */
[----:B------:R-:W-:Y:S01]  /*3a40*/  ISETP.GT.AND P1, PT, R4, 0x8, PT ;  /* 0x000000080400780c */ /* 0x000fe20003f24270 */
[-C--:B------:R-:W-:Y:S01]  /*3a50*/  FMUL R30, R30, R19.reuse ;  /* 0x000000131e1e7220 */ /* 0x080fe20000400000 */
[C---:B------:R-:W-:Y:S01]  /*3a60*/  SHF.L.U64.HI R5, R57.reuse, 0x1, R58 ;  /* 0x0000000139057819 */ /* 0x040fe2000001023a */
[----:B------:R-:W-:Y:S01]  /*3a70*/  @P0 STG.E.U16 desc[UR38][R6.64+0x2], R25 ;  /* 0x0000021906000986 */ /* 0x000fe2000c101526 */
[----:B------:R-:W-:Y:S01]  /*3a80*/  LEA R8, P5, R57, R6, 0x1 ;  /* 0x0000000639087211 */ /* 0x000fe200078a08ff */
[-C--:B------:R-:W-:Y:S01]  /*3a90*/  FMUL R31, R31, R19.reuse ;  /* 0x000000131f1f7220 */ /* 0x080fe20000400000 */
[----:B------:R-:W-:Y:S01]  /*3aa0*/  ISETP.GT.AND P3, PT, R3, 0x8, P3 ;  /* 0x000000080300780c */ /* 0x000fe20001f64270 */
[-C--:B------:R-:W-:Y:S01]  /*3ab0*/  FMUL R32, R32, R19.reuse ;  /* 0x0000001320207220 */ /* 0x080fe20000400000 */
[----:B------:R-:W-:Y:S01]  /*3ac0*/  ISETP.GT.AND P0, PT, R4, 0x9, PT ;  /* 0x000000090400780c */ /* 0x000fe20003f04270 */
[----:B------:R-:W-:Y:S01]  /*3ad0*/  IMAD.X R9, R5, 0x1, R7, P5 ;  /* 0x0000000105097824 */ /* 0x000fe200028e0607 */
[----:B------:R-:W-:Y:S01]  /*3ae0*/  ISETP.GT.AND P4, PT, R3, RZ, P1 ;  /* 0x000000ff0300720c */ /* 0x000fe20000f84270 */
[-C--:B------:R-:W-:Y:S01]  /*3af0*/  FMUL R33, R33, R19.reuse ;  /* 0x0000001321217220 */ /* 0x080fe20000400000 */
[----:B------:R-:W-:Y:S01]  /*3b00*/  F2FP.F16.F32.PACK_AB R26, RZ, R26 ;  /* 0x0000001aff1a723e */ /* 0x000fe200000000ff */
[-C--:B------:R-:W-:Y:S01]  /*3b10*/  FMUL R34, R34, R19.reuse ;  /* 0x0000001322227220 */ /* 0x080fe20000400000 */
[----:B------:R-:W-:Y:S01]  /*3b20*/  ISETP.GT.AND P5, PT, R3, RZ, P0 ;  /* 0x000000ff0300720c */ /* 0x000fe200007a4270 */
[----:B------:R-:W-:Y:S01]  /*3b30*/  FMUL R35, R35, R19 ;  /* 0x0000001323237220 */ /* 0x000fe20000400000 */
[----:B------:R-:W-:Y:S01]  /*3b40*/  F2FP.F16.F32.PACK_AB R27, RZ, R27 ;  /* 0x0000001bff1b723e */ /* 0x000fe200000000ff */
[----:B------:R-:W-:Y:S01]  /*3b50*/  @P2 STG.E.U16 desc[UR38][R8.64], R26 ;  /* 0x0000001a08002986 */ /* 0x000fe2000c101526 */
[----:B------:R-:W-:Y:S01]  /*3b60*/  F2FP.F16.F32.PACK_AB R28, RZ, R28 ;  /* 0x0000001cff1c723e */ /* 0x000fe200000000ff */
[-C--:B------:R-:W-:Y:S01]  /*3b70*/  FMUL R36, R36, R19.reuse ;  /* 0x0000001324247220 */ /* 0x080fe20000400000 */
[----:B------:R-:W-:Y:S01]  /*3b80*/  ISETP.GT.AND P2, PT, R3, 0x8, P1 ;  /* 0x000000080300780c */ /* 0x000fe20000f44270 */
[----:B------:R-:W-:Y:S01]  /*3b90*/  @P3 STG.E.U16 desc[UR38][R8.64+0x2], R27 ;  /* 0x0000021b08003986 */ /* 0x000fe2000c101526 */
[----:B------:R-:W-:Y:S01]  /*3ba0*/  ISETP.GT.AND P1, PT, R4, 0x10, PT ;  /* 0x000000100400780c */ /* 0x000fe20003f24270 */
[----:B------:R-:W-:Y:S01]  /*3bb0*/  FMUL R37, R37, R19 ;  /* 0x0000001325257220 */ /* 0x000fe20000400000 */
[----:B------:R-:W-:Y:S01]  /*3bc0*/  F2FP.F16.F32.PACK_AB R29, RZ, R29 ;  /* 0x0000001dff1d723e */ /* 0x000fe200000000ff */
[----:B------:R-:W-:Y:S01]  /*3bd0*/  @P4 STG.E.U16 desc[UR38][R6.64+0x10], R28 ;  /* 0x0000101c06004986 */ /* 0x000fe2000c101526 */
[C---:B------:R-:W-:Y:S01]  /*3be0*/  ISETP.GT.AND P3, PT, R3.reuse, 0x8, P0 ;  /* 0x000000080300780c */ /* 0x040fe20000764270 */
[-C--:B------:R-:W-:Y:S01]  /*3bf0*/  FMUL R38, R38, R19.reuse ;  /* 0x0000001326267220 */ /* 0x080fe20000400000 */
[----:B------:R-:W-:Y:S01]  /*3c00*/  ISETP.GT.AND P0, PT, R4, 0x11, PT ;  /* 0x000000110400780c */ /* 0x000fe20003f04270 */
[----:B------:R-:W-:Y:S01]  /*3c10*/  @P5 STG.E.U16 desc[UR38][R6.64+0x12], R29 ;  /* 0x0000121d06005986 */ /* 0x000fe2000c101526 */
        /* <DEDUP_REMOVED lines=42> */
[----:B------:R-:W-:Y:S01]  /*3ec0*/  ISETP.GT.AND P5, PT, R3, RZ, P0 ;  /* 0x000000ff0300720c */ /* 0x000fe200007a4270 */
[-C--:B------:R-:W-:Y:S01]  /*3ed0*/  FMUL R52, R52, R19.reuse ;  /* 0x0000001334347220 */ /* 0x080fe20000400000 */
[----:B------:R-:W-:Y:S01]  /*3ee0*/  F2FP.F16.F32.PACK_AB R38, RZ, R38 ;  /* 0x00000026ff26723e */ /* 0x000fe200000000ff */
[----:B------:R-:W-:Y:S01]  /*3ef0*/  FMUL R53, R53, R19 ;  /* 0x0000001335357220 */ /* 0x000fe20000400000 */
[----:B------:R-:W-:Y:S01]  /*3f00*/  F2FP.F16.F32.PACK_AB R39, RZ, R39 ;  /* 0x00000027ff27723e */ /* 0x000fe200000000ff */
[----:B------:R-:W-:Y:S01]  /*3f10*/  FMUL R54, R54, R19 ;  /* 0x0000001336367220 */ /* 0x000fe20000400000 */
[----:B------:R-:W-:Y:S01]  /*3f20*/  F2FP.F16.F32.PACK_AB R40, RZ, R40 ;  /* 0x00000028ff28723e */ /* 0x000fe200000000ff */
[----:B------:R-:W-:Y:S01]  /*3f30*/  @P2 STG.E.U16 desc[UR38][R8.64+0x30], R38 ;  /* 0x0000302608002986 */ /* 0x000fe2000c101526 */
[----:B------:R-:W-:Y:S01]  /*3f40*/  F2FP.F16.F32.PACK_AB R41, RZ, R41 ;  /* 0x00000029ff29723e */ /* 0x000fe200000000ff */
[----:B------:R-:W-:Y:S01]  /*3f50*/  FMUL R55, R55, R19 ;  /* 0x0000001337377220 */ /* 0x000fe20000400000 */
[C---:B------:R-:W-:Y:S01]  /*3f60*/  ISETP.GT.AND P1, PT, R3.reuse, 0x8, P1 ;  /* 0x000000080300780c */ /* 0x040fe20000f24270 */
[----:B------:R-:W-:Y:S01]  /*3f70*/  @P3 STG.E.U16 desc[UR38][R8.64+0x32], R39 ;  /* 0x0000322708003986 */ /* 0x000fe2000c101526 */
[----:B------:R-:W-:-:S02]  /*3f80*/  ISETP.GT.AND P2, PT, R3, 0x8, P0 ;  /* 0x000000080300780c */ /* 0x000fc40000744270 */
[C---:B------:R-:W-:Y:S01]  /*3f90*/  ISETP.GT.AND P0, PT, R4.reuse, 0x29, PT ;  /* 0x000000290400780c */ /* 0x040fe20003f04270 */
[----:B------:R-:W-:Y:S01]  /*3fa0*/  @P4 STG.E.U16 desc[UR38][R6.64+0x40], R40 ;  /* 0x0000402806004986 */ /* 0x000fe2000c101526 */
[----:B------:R-:W-:Y:S02]  /*3fb0*/  ISETP.GT.AND P4, PT, R4, 0x28, PT ;  /* 0x000000280400780c */ /* 0x000fe40003f84270 */
[----:B------:R-:W-:Y:S01]  /*3fc0*/  F2FP.F16.F32.PACK_AB R42, RZ, R42 ;  /* 0x0000002aff2a723e */ /* 0x000fe200000000ff */
[----:B------:R-:W-:Y:S01]  /*3fd0*/  @P5 STG.E.U16 desc[UR38][R6.64+0x42], R41 ;  /* 0x0000422906005986 */ /* 0x000fe2000c101526 */
[C---:B------:R-:W-:Y:S02]  /*3fe0*/  ISETP.GT.AND P5, PT, R3.reuse, RZ, P4 ;  /* 0x000000ff0300720c */ /* 0x040fe400027a4270 */
[----:B------:R-:W-:Y:S01]  /*3ff0*/  ISETP.GT.AND P3, PT, R3, RZ, P0 ;  /* 0x000000ff0300720c */ /* 0x000fe20000764270 */
[----:B------:R-:W-:Y:S01]  /*4000*/  @P1 STG.E.U16 desc[UR38][R8.64+0x40], R42 ;  /* 0x0000402a08001986 */ /* 0x000fe2000c101526 */
[----:B------:R-:W-:-:S02]  /*4010*/  F2FP.F16.F32.PACK_AB R43, RZ, R43 ;  /* 0x0000002bff2b723e */ /* 0x000fc400000000ff */
[----:B------:R-:W-:Y:S02]  /*4020*/  F2FP.F16.F32.PACK_AB R44, RZ, R44 ;  /* 0x0000002cff2c723e */ /* 0x000fe400000000ff */
[C---:B------:R-:W-:Y:S01]  /*4030*/  ISETP.GT.AND P4, PT, R3.reuse, 0x8, P4 ;  /* 0x000000080300780c */ /* 0x040fe20002784270 */
[----:B------:R-:W-:Y:S01]  /*4040*/  @P2 STG.E.U16 desc[UR38][R8.64+0x42], R43 ;  /* 0x0000422b08002986 */ /* 0x000fe2000c101526 */
[----:B------:R-:W-:Y:S02]  /*4050*/  F2FP.F16.F32.PACK_AB R45, RZ, R45 ;  /* 0x0000002dff2d723e */ /* 0x000fe400000000ff */
[C---:B------:R-:W-:Y:S01]  /*4060*/  ISETP.GT.AND P2, PT, R4.reuse, 0x31, PT ;  /* 0x000000310400780c */ /* 0x040fe20003f44270 */
[----:B------:R-:W-:Y:S01]  /*4070*/  @P5 STG.E.U16 desc[UR38][R6.64+0x50], R44 ;  /* 0x0000502c06005986 */ /* 0x000fe2000c101526 */
[----:B------:R-:W-:Y:S02]  /*4080*/  ISETP.GT.AND P5, PT, R3, 0x8, P0 ;  /* 0x000000080300780c */ /* 0x000fe400007a4270 */
[C---:B------:R-:W-:Y:S01]  /*4090*/  ISETP.GT.AND P1, PT, R4.reuse, 0x38, PT ;  /* 0x000000380400780c */ /* 0x040fe20003f24270 */
[----:B------:R-:W-:Y:S01]  /*40a0*/  @P3 STG.E.U16 desc[UR38][R6.64+0x52], R45 ;  /* 0x0000522d06003986 */ /* 0x000fe2000c101526 */
[----:B------:R-:W-:-:S02]  /*40b0*/  ISETP.GT.AND P3, PT, R4, 0x30, PT ;  /* 0x000000300400780c */ /* 0x000fc40003f64270 */
[----:B------:R-:W-:Y:S01]  /*40c0*/  ISETP.GT.AND P0, PT, R4, 0x39, PT ;  /* 0x000000390400780c */ /* 0x000fe20003f04270 */
[----:B------:R-:W-:Y:S01]  /*40d0*/  @P4 IMAD.MOV.U32 R4, RZ, RZ, R8 ;  /* 0x000000ffff044224 */ /* 0x000fe200078e0008 */
[----:B------:R-:W-:Y:S01]  /*40e0*/  F2FP.F16.F32.PACK_AB R46, RZ, R46 ;  /* 0x0000002eff2e723e */ /* 0x000fe200000000ff */
[----:B------:R-:W-:Y:S01]  /*40f0*/  @P4 IMAD.MOV.U32 R5, RZ, RZ, R9 ;  /* 0x000000ffff054224 */ /* 0x000fe200078e0009 */
[----:B------:R-:W-:Y:S02]  /*4100*/  F2FP.F16.F32.PACK_AB R47, RZ, R47 ;  /* 0x0000002fff2f723e */ /* 0x000fe400000000ff */
[----:B------:R-:W-:Y:S02]  /*4110*/  F2FP.F16.F32.PACK_AB R48, RZ, R48 ;  /* 0x00000030ff30723e */ /* 0x000fe400000000ff */
[----:B------:R0:W-:Y:S01]  /*4120*/  @P4 STG.E.U16 desc[UR38][R4.64+0x50], R46 ;  /* 0x0000502e04004986 */ /* 0x0001e2000c101526 */
[----:B------:R-:W-:Y:S02]  /*4130*/  ISETP.GT.AND P4, PT, R3, RZ, P2 ;  /* 0x000000ff0300720c */ /* 0x000fe40001784270 */
[----:B------:R-:W-:-:S02]  /*4140*/  F2FP.F16.F32.PACK_AB R49, RZ, R49 ;  /* 0x00000031ff31723e */ /* 0x000fc400000000ff */
[----:B------:R-:W-:Y:S02]  /*4150*/  ISETP.GT.AND P2, PT, R3, 0x8, P2 ;  /* 0x000000080300780c */ /* 0x000fe40001744270 */
[----:B------:R-:W-:Y:S02]  /*4160*/  F2FP.F16.F32.PACK_AB R50, RZ, R50 ;  /* 0x00000032ff32723e */ /* 0x000fe400000000ff */
[----:B------:R-:W-:Y:S02]  /*4170*/  F2FP.F16.F32.PACK_AB R51, RZ, R51 ;  /* 0x00000033ff33723e */ /* 0x000fe400000000ff */
[----:B------:R-:W-:Y:S01]  /*4180*/  F2FP.F16.F32.PACK_AB R52, RZ, R52 ;  /* 0x00000034ff34723e */ /* 0x000fe200000000ff */
[----:B0-----:R-:W-:Y:S01]  /*4190*/  @P5 IMAD.MOV.U32 R4, RZ, RZ, R8 ;  /* 0x000000ffff045224 */ /* 0x001fe200078e0008 */
[----:B------:R-:W-:Y:S01]  /*41a0*/  F2FP.F16.F32.PACK_AB R53, RZ, R53 ;  /* 0x00000035ff35723e */ /* 0x000fe200000000ff */
[----:B------:R-:W-:Y:S01]  /*41b0*/  @P5 IMAD.MOV.U32 R5, RZ, RZ, R9 ;  /* 0x000000ffff055224 */ /* 0x000fe200078e0009 */
[----:B------:R-:W-:-:S02]  /*41c0*/  F2FP.F16.F32.PACK_AB R54, RZ, R54 ;  /* 0x00000036ff36723e */ /* 0x000fc400000000ff */
[----:B------:R-:W-:Y:S02]  /*41d0*/  F2FP.F16.F32.PACK_AB R55, RZ, R55 ;  /* 0x00000037ff37723e */ /* 0x000fe400000000ff */
[----:B------:R0:W-:Y:S01]  /*41e0*/  @P5 STG.E.U16 desc[UR38][R4.64+0x52], R47 ;  /* 0x0000522f04005986 */ /* 0x0001e2000c101526 */
[C---:B------:R-:W-:Y:S02]  /*41f0*/  ISETP.GT.AND P5, PT, R3.reuse, RZ, P3 ;  /* 0x000000ff0300720c */ /* 0x040fe40001fa4270 */
[----:B------:R-:W-:-:S11]  /*4200*/  ISETP.GT.AND P3, PT, R3, 0x8, P3 ;  /* 0x000000080300780c */ /* 0x000fd60001f64270 */
[----:B0-----:R-:W-:Y:S02]  /*4210*/  @P5 IMAD.MOV.U32 R4, RZ, RZ, R6 ;  /* 0x000000ffff045224 */ /* 0x001fe400078e0006 */
[----:B------:R-:W-:-:S05]  /*4220*/  @P5 IMAD.MOV.U32 R5, RZ, RZ, R7 ;  /* 0x000000ffff055224 */ /* 0x000fca00078e0007 */
[----:B------:R0:W-:Y:S01]  /*4230*/  @P5 STG.E.U16 desc[UR38][R4.64+0x60], R48 ;  /* 0x0000603004005986 */ /* 0x0001e2000c101526 */
[C---:B------:R-:W-:Y:S02]  /*4240*/  ISETP.GT.AND P5, PT, R3.reuse, RZ, P0 ;  /* 0x000000ff0300720c */ /* 0x040fe400007a4270 */
[----:B------:R-:W-:Y:S01]  /*4250*/  ISETP.GT.AND P0, PT, R3, 0x8, P0 ;  /* 0x000000080300780c */ /* 0x000fe20000704270 */
[----:B0-----:R-:W-:Y:S02]  /*4260*/  @P4 IMAD.MOV.U32 R4, RZ, RZ, R6 ;  /* 0x000000ffff044224 */ /* 0x001fe400078e0006 */
[----:B------:R-:W-:-:S05]  /*4270*/  @P4 IMAD.MOV.U32 R5, RZ, RZ, R7 ;  /* 0x000000ffff054224 */ /* 0x000fca00078e0007 */
[----:B------:R0:W-:Y:S01]  /*4280*/  @P4 STG.E.U16 desc[UR38][R4.64+0x62], R49 ;  /* 0x0000623104004986 */ /* 0x0001e2000c101526 */
[C---:B------:R-:W-:Y:S02]  /*4290*/  ISETP.GT.AND P4, PT, R3.reuse, RZ, P1 ;  /* 0x000000ff0300720c */ /* 0x040fe40000f84270 */
[----:B------:R-:W-:Y:S01]  /*42a0*/  ISETP.GT.AND P1, PT, R3, 0x8, P1 ;  /* 0x000000080300780c */ /* 0x000fe20000f24270 */
[----:B0-----:R-:W-:Y:S02]  /*42b0*/  @P3 IMAD.MOV.U32 R4, RZ, RZ, R8 ;  /* 0x000000ffff043224 */ /* 0x001fe400078e0008 */
[----:B------:R-:W-:-:S05]  /*42c0*/  @P3 IMAD.MOV.U32 R5, RZ, RZ, R9 ;  /* 0x000000ffff053224 */ /* 0x000fca00078e0009 */
[----:B------:R0:W-:Y:S02]  /*42d0*/  @P3 STG.E.U16 desc[UR38][R4.64+0x60], R50 ;  /* 0x0000603204003986 */ /* 0x0001e4000c101526 */
[----:B0-----:R-:W-:Y:S02]  /*42e0*/  @P2 IMAD.MOV.U32 R4, RZ, RZ, R8 ;  /* 0x000000ffff042224 */ /* 0x001fe400078e0008 */
[----:B------:R-:W-:-:S05]  /*42f0*/  @P2 IMAD.MOV.U32 R5, RZ, RZ, R9 ;  /* 0x000000ffff052224 */ /* 0x000fca00078e0009 */
[----:B------:R0:W-:Y:S02]  /*4300*/  @P2 STG.E.U16 desc[UR38][R4.64+0x62], R51 ;  /* 0x0000623304002986 */ /* 0x0001e4000c101526 */
[----:B0-----:R-:W-:Y:S02]  /*4310*/  @P4 IMAD.MOV.U32 R4, RZ, RZ, R6 ;  /* 0x000000ffff044224 */ /* 0x001fe400078e0006 */
[----:B------:R-:W-:-:S05]  /*4320*/  @P4 IMAD.MOV.U32 R5, RZ, RZ, R7 ;  /* 0x000000ffff054224 */ /* 0x000fca00078e0007 */
[----:B------:R0:W-:Y:S04]  /*4330*/  @P4 STG.E.U16 desc[UR38][R4.64+0x70], R52 ;  /* 0x0000703404004986 */ /* 0x0001e8000c101526 */
[----:B------:R1:W-:Y:S01]  /*4340*/  @P5 STG.E.U16 desc[UR38][R6.64+0x72], R53 ;  /* 0x0000723506005986 */ /* 0x0003e2000c101526 */
[----:B0-----:R-:W-:Y:S02]  /*4350*/  @P1 IMAD.MOV.U32 R4, RZ, RZ, R8 ;  /* 0x000000ffff041224 */ /* 0x001fe400078e0008 */
[----:B------:R-:W-:-:S05]  /*4360*/  @P1 IMAD.MOV.U32 R5, RZ, RZ, R9 ;  /* 0x000000ffff051224 */ /* 0x000fca00078e0009 */
[----:B------:R1:W-:Y:S04]  /*4370*/  @P1 STG.E.U16 desc[UR38][R4.64+0x70], R54 ;  /* 0x0000703604001986 */ /* 0x0003e8000c101526 */
[----:B------:R1:W-:Y:S02]  /*4380*/  @P0 STG.E.U16 desc[UR38][R8.64+0x72], R55 ;  /* 0x0000723708000986 */ /* 0x0003e4000c101526 */
.L_x_90:
[----:B------:R-:W-:Y:S05]  /*4390*/  BSYNC B0 ;  /* 0x0000000000007941 */ /* 0x000fea0003800000 */
.L_x_28:
[----:B------:R-:W-:Y:S01]  /*43a0*/  IADD3 R16, P0, R16, UR36, RZ ;  /* 0x0000002410107c10 */ /* 0x000fe2000ff1e0ff */
[----:B------:R-:W-:Y:S01]  /*43b0*/  ULDC.64 UR4, c[0x0][0x650] ;  /* 0x0001940000047ab9 */ /* 0x000fe20000000a00 */
[----:B------:R-:W-:Y:S01]  /*43c0*/  PRMT R3, RZ, 0x7610, R3 ;  /* 0x00007610ff037816 */ /* 0x000fe20000000003 */
[----:B------:R-:W-:Y:S01]  /*43d0*/  IMAD.MOV.U32 R68, RZ, RZ, -0x1 ;  /* 0xffffffffff447424 */ /* 0x000fe200078e00ff */
[----:B------:R-:W-:Y:S01]  /*43e0*/  IADD3.X R17, R17, UR42, RZ, P0, !PT ;  /* 0x0000002a11117c10 */ /* 0x000fe200087fe4ff */
[----:B------:R-:W-:Y:S01]  /*43f0*/  IMAD.MOV.U32 R67, RZ, RZ, -0x1 ;  /* 0xffffffffff437424 */ /* 0x000fe200078e00ff */
[----:B------:R-:W-:-:S04]  /*4400*/  ISETP.GE.U32.AND P0, PT, R16, UR4, PT ;  /* 0x0000000410007c0c */ /* 0x000fc8000bf06070 */
[----:B------:R-:W-:-:S13]  /*4410*/  ISETP.GE.U32.AND.EX P0, PT, R17, UR5, PT, P0 ;  /* 0x0000000511007c0c */ /* 0x000fda000bf06100 */
[----:B------:R-:W-:Y:S05]  /*4420*/  @P0 BRA `(.L_x_91) ;  /* 0x00000004004c0947 */ /* 0x000fea0003800000 */
[----:B-12-4-:R-:W1:Y:S01]  /*4430*/  LDC.64 R10, c[0x0][0x628] ;  /* 0x00018a00ff0a7b82 */ /* 0x016e620000000a00 */
[----:B---3--:R-:W2:Y:S01]  /*4440*/  S2R R12, SR_CTAID.X ;  /* 0x00000000000c7919 */ /* 0x008ea20000002500 */
[----:B------:R-:W-:Y:S02]  /*4450*/  IMAD.MOV.U32 R8, RZ, RZ, R16 ;  /* 0x000000ffff087224 */ /* 0x000fe400078e0010 */
[----:B------:R-:W-:Y:S01]  /*4460*/  IMAD.MOV.U32 R9, RZ, RZ, R17 ;  /* 0x000000ffff097224 */ /* 0x000fe200078e0011 */
[----:B------:R-:W3:Y:S03]  /*4470*/  S2R R20, SR_CTAID.Y ;  /* 0x0000000000147919 */ /* 0x000ee60000002600 */
[----:B------:R-:W4:Y:S08]  /*4480*/  LDC R0, c[0x0][0x630] ;  /* 0x00018c00ff007b82 */ /* 0x000f300000000800 */
[----:B------:R-:W0:Y:S01]  /*4490*/  LDC.64 R14, c[0x0][0x620] ;  /* 0x00018800ff0e7b82 */ /* 0x000e220000000a00 */
[----:B-1----:R-:W-:-:S04]  /*44a0*/  ISETP.NE.U32.AND P0, PT, R10, RZ, PT ;  /* 0x000000ff0a00720c */ /* 0x002fc80003f05070 */
[----:B------:R-:W-:-:S13]  /*44b0*/  ISETP.NE.AND.EX P0, PT, R11, RZ, PT, P0 ;  /* 0x000000ff0b00720c */ /* 0x000fda0003f05300 */
[----:B0-234-:R-:W-:Y:S05]  /*44c0*/  @!P0 BRA `(.L_x_92) ;  /* 0x0000000000288947 */ /* 0x01dfea0003800000 */
        /* <DEDUP_REMOVED lines=10> */
.L_x_92:
[-CC-:B------:R-:W-:Y:S01]  /*4570*/  SHF.R.U64 R67, R8, R0.reuse, R9.reuse ;  /* 0x0000000008437219 */ /* 0x180fe20000001209 */
[----:B------:R-:W0:Y:S01]  /*4580*/  LDC.64 R26, c[0x0][0x640] ;  /* 0x00019000ff1a7b82 */ /* 0x000e220000000a00 */
[----:B------:R-:W-:Y:S01]  /*4590*/  SHF.R.U32.HI R0, RZ, R0, R9 ;  /* 0x00000000ff007219 */ /* 0x000fe20000011609 */
[----:B------:R-:W-:Y:S01]  /*45a0*/  ULDC UR4, c[0x0][0x150] ;  /* 0x0000540000047ab9 */ /* 0x000fe20000000800 */
[----:B------:R-:W-:Y:S02]  /*45b0*/  IADD3 R3, P0, RZ, -R67, RZ ;  /* 0x80000043ff037210 */ /* 0x000fe40007f1e0ff */
[----:B------:R-:W-:-:S03]  /*45c0*/  I2FP.F32.U32 R7, R12 ;  /* 0x0000000c00077245 */ /* 0x000fc60000201000 */
[----:B------:R-:W1:Y:S01]  /*45d0*/  LDC R6, c[0x0][0x618] ;  /* 0x00018600ff067b82 */ /* 0x000e620000000800 */
[----:B------:R-:W-:Y:S02]  /*45e0*/  IMAD.X R5, RZ, RZ, ~R0, P0 ;  /* 0x000000ffff057224 */ /* 0x000fe400000e0e00 */
[----:B------:R-:W-:Y:S01]  /*45f0*/  FMUL R7, R7, UR4 ;  /* 0x0000000407077c20 */ /* 0x000fe20008400000 */
[----:B------:R-:W-:Y:S01]  /*4600*/  ULDC UR4, c[0x0][0x154] ;  /* 0x0000550000047ab9 */ /* 0x000fe20000000800 */
[-C--:B------:R-:W-:Y:S02]  /*4610*/  IMAD R0, R5, R14.reuse, RZ ;  /* 0x0000000e05007224 */ /* 0x080fe400078e02ff */
[C---:B------:R-:W-:Y:S01]  /*4620*/  IMAD.WIDE.U32 R4, R3.reuse, R14, R16 ;  /* 0x0000000e03047225 */ /* 0x040fe200078e0010 */
[----:B------:R-:W2:Y:S01]  /*4630*/  LDC R8, c[0x0][0x608] ;  /* 0x00018200ff087b82 */ /* 0x000ea20000000800 */
[----:B------:R-:W3:Y:S02]  /*4640*/  F2I.U32.TRUNC.NTZ R7, R7 ;  /* 0x0000000700077305 */ /* 0x000ee4000020f000 */
[----:B------:R-:W-:Y:S01]  /*4650*/  IMAD R3, R3, R15, R0 ;  /* 0x0000000f03037224 */ /* 0x000fe200078e0200 */
[----:B------:R-:W-:-:S03]  /*4660*/  I2FP.F32.U32 R0, R20 ;  /* 0x0000001400007245 */ /* 0x000fc60000201000 */
[----:B------:R-:W-:Y:S01]  /*4670*/  IMAD.IADD R3, R5, 0x1, R3 ;  /* 0x0000000105037824 */ /* 0x000fe200078e0203 */
[----:B------:R-:W4:Y:S01]  /*4680*/  LDC R11, c[0x0][0x658] ;  /* 0x00019600ff0b7b82 */ /* 0x000f220000000800 */
[----:B0-----:R-:W-:-:S04]  /*4690*/  ISETP.NE.U32.AND P0, PT, R26, RZ, PT ;  /* 0x000000ff1a00720c */ /* 0x001fc80003f05070 */
[----:B------:R-:W-:-:S03]  /*46a0*/  ISETP.NE.AND.EX P0, PT, R27, RZ, PT, P0 ;  /* 0x000000ff1b00720c */ /* 0x000fc60003f05300 */
[----:B------:R-:W0:Y:S01]  /*46b0*/  LDC R9, c[0x0][0x144] ;  /* 0x00005100ff097b82 */ /* 0x000e220000000800 */
[-C--:B-1----:R-:W-:Y:S01]  /*46c0*/  SHF.R.U64 R10, R4, R6.reuse, R3 ;  /* 0x00000006040a7219 */ /* 0x082fe20000001203 */
[----:B---3--:R-:W-:Y:S01]  /*46d0*/  IMAD.MOV R7, RZ, RZ, -R7 ;  /* 0x000000ffff077224 */ /* 0x008fe200078e0a07 */
[----:B------:R-:W-:Y:S01]  /*46e0*/  SHF.R.U32.HI R3, RZ, R6, R3 ;  /* 0x00000006ff037219 */ /* 0x000fe20000011603 */
[----:B------:R-:W-:-:S04]  /*46f0*/  FMUL R6, R0, UR4 ;  /* 0x0000000400067c20 */ /* 0x000fc80008400000 */
[----:B------:R-:W1:Y:S01]  /*4700*/  LDC R21, c[0x0][0x148] ;  /* 0x00005200ff157b82 */ /* 0x000e620000000800 */
[----:B------:R3:W0:Y:S01]  /*4710*/  F2I.U32.TRUNC.NTZ R14, R6 ;  /* 0x00000006000e7305 */ /* 0x000622000020f000 */
[-CC-:B--2---:R-:W-:Y:S02]  /*4720*/  SHF.R.U64 R13, R10, R8.reuse, R3.reuse ;  /* 0x000000080a0d7219 */ /* 0x184fe40000001203 */
[----:B------:R-:W-:-:S04]  /*4730*/  SHF.R.U32.HI R0, RZ, R8, R3 ;  /* 0x00000008ff007219 */ /* 0x000fc80000011603 */
[----:B-----5:R-:W2:Y:S01]  /*4740*/  LDC R24, c[0x0][0x648] ;  /* 0x00019200ff187b82 */ /* 0x020ea20000000800 */
[-CC-:B----4-:R-:W-:Y:S02]  /*4750*/  SHF.R.U64 R15, R13, R11.reuse, R0.reuse ;  /* 0x0000000b0d0f7219 */ /* 0x190fe40000001200 */
[----:B------:R-:W-:-:S03]  /*4760*/  SHF.R.U32.HI R5, RZ, R11, R0 ;  /* 0x0000000bff057219 */ /* 0x000fc60000011600 */
[----:B------:R-:W-:Y:S02]  /*4770*/  IMAD.MOV.U32 R4, RZ, RZ, R15 ;  /* 0x000000ffff047224 */ /* 0x000fe400078e000f */
[----:B------:R-:W4:Y:S01]  /*4780*/  LDC R28, c[0x0][0x638] ;  /* 0x00018e00ff1c7b82 */ /* 0x000f220000000800 */
[----:B0-----:R-:W-:-:S07]  /*4790*/  IMAD R25, R9, R7, R12 ;  /* 0x0000000709197224 */ /* 0x001fce00078e020c */
[----:B------:R-:W0:Y:S08]  /*47a0*/  LDC R29, c[0x0][0x610] ;  /* 0x00018400ff1d7b82 */ /* 0x000e300000000800 */
[----:B------:R-:W0:Y:S01]  /*47b0*/  LDC R30, c[0x0][0x600] ;  /* 0x00018000ff1e7b82 */ /* 0x000e220000000800 */
[----:B-123--:R-:W-:Y:S05]  /*47c0*/  @!P0 BRA `(.L_x_93) ;  /* 0x0000000000288947 */ /* 0x00efea0003800000 */
        /* <DEDUP_REMOVED lines=10> */
.L_x_93:
[----:B------:R-:W-:Y:S01]  /*4870*/  ISETP.NE.AND P0, PT, R2, 0x1, PT ;  /* 0x000000010200780c */ /* 0x000fe20003f05270 */
[----:B------:R-:W-:Y:S01]  /*4880*/  IMAD.MOV R14, RZ, RZ, -R14 ;  /* 0x000000ffff0e7224 */ /* 0x000fe200078e0a0e */
[----:B------:R-:W-:Y:S02]  /*4890*/  SHF.R.U64 R3, R4, R24, R5 ;  /* 0x0000001804037219 */ /* 0x000fe40000001205 */
[----:B------:R-:W-:Y:S02]  /*48a0*/  LOP3.LUT R0, R13, R64, RZ, 0xc0, !PT ;  /* 0x000000400d007212 */ /* 0x000fe400078ec0ff */
[----:B------:R-:W-:Y:S01]  /*48b0*/  LOP3.LUT R10, R10, R63, RZ, 0xc0, !PT ;  /* 0x0000003f0a0a7212 */ /* 0x000fe200078ec0ff */
[----:B------:R-:W-:Y:S02]  /*48c0*/  IMAD.MOV R4, RZ, RZ, -R3 ;  /* 0x000000ffff047224 */ /* 0x000fe400078e0a03 */
[----:B------:R-:W-:Y:S02]  /*48d0*/  IMAD R0, R59, R3, R0 ;  /* 0x000000033b007224 */ /* 0x000fe400078e0200 */
[----:B----4-:R-:W-:-:S02]  /*48e0*/  IMAD R3, R4, R28, R15 ;  /* 0x0000001c04037224 */ /* 0x010fc400078e020f */
[----:B------:R-:W-:Y:S02]  /*48f0*/  @P0 IMAD R25, R21, R14, R20 ;  /* 0x0000000e15190224 */ /* 0x000fe400078e0214 */
[----:B0-----:R-:W-:Y:S02]  /*4900*/  IMAD R5, R3, R30, R10 ;  /* 0x0000001e03057224 */ /* 0x001fe400078e020a */
[----:B------:R-:W-:Y:S02]  /*4910*/  IMAD R0, R0, R29, R25 ;  /* 0x0000001d00007224 */ /* 0x000fe400078e0219 */
[----:B------:R-:W-:-:S03]  /*4920*/  IMAD.MOV.U32 R4, RZ, RZ, 0x1 ;  /* 0x00000001ff047424 */ /* 0x000fc600078e00ff */
[----:B------:R-:W-:Y:S02]  /*4930*/  SEL R68, R5, R0, !P0 ;  /* 0x0000000005447207 */ /* 0x000fe40004000000 */
[----:B------:R-:W-:Y:S02]  /*4940*/  PRMT R3, R4, 0x7610, R3 ;  /* 0x0000761004037816 */ /* 0x000fe40000000003 */
[----:B------:R-:W-:-:S07]  /*4950*/  SEL R0, R0, R5, !P0 ;  /* 0x0000000500007207 */ /* 0x000fce0004000000 */
.L_x_91:
[----:B------:R-:W-:Y:S01]  /*4960*/  UIADD3 UR41, UR43, UR41, URZ ;  /* 0x000000292b297290 */ /* 0x000fe2000fffe03f */
[----:B------:R-:W-:Y:S01]  /*4970*/  LOP3.LUT P0, RZ, R3, 0xff, RZ, 0xc0, !PT ;  /* 0x000000ff03ff7812 */ /* 0x000fe2000780c0ff */
[----:B------:R-:W-:Y:S02]  /*4980*/  IMAD.MOV.U32 R69, RZ, RZ, R0 ;  /* 0x000000ffff457224 */ /* 0x000fe400078e0000 */
[----:B------:R-:W-:Y:S02]  /*4990*/  USHF.R.U32.HI UR4, URZ, 0x2, UR41 ;  /* 0x000000023f047899 */ /* 0x000fe40008011629 */
[----:B------:R-:W-:Y:S02]  /*49a0*/  UISETP.GT.U32.AND UP1, UPT, UR41, 0x3, UPT ;  /* 0x000000032900788c */ /* 0x000fe4000bf24070 */
[----:B------:R-:W-:Y:S02]  /*49b0*/  ULOP3.LUT UR4, UR4, 0x1, URZ, 0xc0, !UPT ;  /* 0x0000000104047892 */ /* 0x000fe4000f8ec03f */
[----:B------:R-:W-:-:S02]  /*49c0*/  UISETP.LT.U32.AND UP1, UPT, UR43, 0x4, UP1 ;  /* 0x000000042b00788c */ /* 0x000fc40008f21070 */
[----:B------:R-:W-:Y:S02]  /*49d0*/  UISETP.NE.U32.AND UP0, UPT, UR4, 0x1, UPT ;  /* 0x000000010400788c */ /* 0x000fe4000bf05070 */
[----:B------:R-:W-:Y:S02]  /*49e0*/  USEL UR5, URZ, 0x1, !UP1 ;  /* 0x000000013f057887 */ /* 0x000fe4000c800000 */
[----:B------:R-:W-:Y:S02]  /*49f0*/  UISETP.GT.U32.AND UP0, UPT, UR43, 0x3, !UP0 ;  /* 0x000000032b00788c */ /* 0x000fe4000c704070 */
[----:B------:R-:W-:Y:S02]  /*4a00*/  ULOP3.LUT UR41, UR41, 0x3, URZ, 0xc0, !UPT ;  /* 0x0000000329297892 */ /* 0x000fe4000f8ec03f */
[----:B------:R-:W-:-:S04]  /*4a10*/  USEL UR4, URZ, 0x1, !UP0 ;  /* 0x000000013f047887 */ /* 0x000fc8000c000000 */
[----:B------:R-:W-:Y:S01]  /*4a20*/  ULOP3.LUT UR40, UR4, UR40, UR5, 0x96, !UPT ;  /* 0x0000002804287292 */ /* 0x000fe2000f8e9605 */
[----:B------:R-:W-:Y:S11]  /*4a30*/  @P0 BRA `(.L_x_94) ;  /* 0xffffffc400e00947 */ /* 0x000ff6000383ffff */
[----:B------:R-:W-:Y:S05]  /*4a40*/  EXIT ;  /* 0x000000000000794d */ /* 0x000fea0003800000 */
.L_x_3:
        /* <DEDUP_REMOVED lines=26> */
.L_x_96:
[--C-:B------:R-:W-:Y:S01]  /*4bf0*/  SHF.R.U64 R14, R12, R20, R13.reuse ;  /* 0x000000140c0e7219 */ /* 0x100fe2000000120d */
[----:B------:R-:W0:Y:S01]  /*4c00*/  LDC R24, c[0x0][0x618] ;  /* 0x00018600ff187b82 */ /* 0x000e220000000800 */
[----:B------:R-:W-:Y:S01]  /*4c10*/  I2FP.F32.U32 R8, R6 ;  /* 0x0000000600087245 */ /* 0x000fe20000201000 */
[----:B------:R-:W-:Y:S01]  /*4c20*/  ULDC UR4, c[0x0][0x150] ;  /* 0x0000540000047ab9 */ /* 0x000fe20000000800 */
[----:B------:R-:W-:Y:S02]  /*4c30*/  SHF.R.U32.HI R7, RZ, R20, R13 ;  /* 0x00000014ff077219 */ /* 0x000fe4000001160d */
[----:B------:R-:W-:Y:S01]  /*4c40*/  IADD3 R11, P0, RZ, -R14, RZ ;  /* 0x8000000eff0b7210 */ /* 0x000fe20007f1e0ff */
[----:B------:R-:W-:Y:S01]  /*4c50*/  FMUL R13, R8, UR4 ;  /* 0x00000004080d7c20 */ /* 0x000fe20008400000 */
[----:B------:R-:W-:Y:S01]  /*4c60*/  ULDC UR4, c[0x0][0x154] ;  /* 0x0000550000047ab9 */ /* 0x000fe20000000800 */
[----:B------:R-:W1:Y:S02]  /*4c70*/  LDC.64 R26, c[0x0][0x640] ;  /* 0x00019000ff1a7b82 */ /* 0x000e640000000a00 */
[----:B------:R-:W-:-:S02]  /*4c80*/  IMAD.X R7, RZ, RZ, ~R7, P0 ;  /* 0x000000ffff077224 */ /* 0x000fc400000e0e07 */
[----:B------:R-:W2:Y:S01]  /*4c90*/  F2I.U32.TRUNC.NTZ R13, R13 ;  /* 0x0000000d000d7305 */ /* 0x000ea2000020f000 */
[----:B------:R-:W-:-:S03]  /*4ca0*/  IMAD.WIDE.U32 R8, R11, R22, R16 ;  /* 0x000000160b087225 */ /* 0x000fc600078e0010 */
[----:B------:R-:W3:Y:S01]  /*4cb0*/  LDC R15, c[0x0][0x144] ;  /* 0x00005100ff0f7b82 */ /* 0x000ee20000000800 */
[----:B------:R-:W-:-:S04]  /*4cc0*/  IMAD R10, R7, R22, RZ ;  /* 0x00000016070a7224 */ /* 0x000fc800078e02ff */
[----:B------:R-:W-:Y:S02]  /*4cd0*/  IMAD R7, R11, R23, R10 ;  /* 0x000000170b077224 */ /* 0x000fe400078e020a */
[----:B------:R-:W-:Y:S01]  /*4ce0*/  IMAD.MOV.U32 R10, RZ, RZ, -0x1 ;  /* 0xffffffffff0a7424 */ /* 0x000fe200078e00ff */
[----:B------:R-:W4:Y:S01]  /*4cf0*/  LDC R20, c[0x0][0x608] ;  /* 0x00018200ff147b82 */ /* 0x000f220000000800 */
[----:B------:R-:W-:Y:S01]  /*4d00*/  IMAD.IADD R7, R9, 0x1, R7 ;  /* 0x0000000109077824 */ /* 0x000fe200078e0207 */
[----:B------:R-:W-:-:S04]  /*4d10*/  I2FP.F32.U32 R9, R3 ;  /* 0x0000000300097245 */ /* 0x000fc80000201000 */
[-C--:B0-----:R-:W-:Y:S01]  /*4d20*/  SHF.R.U64 R12, R8, R24.reuse, R7 ;  /* 0x00000018080c7219 */ /* 0x081fe20000001207 */
[----:B--2---:R-:W-:Y:S01]  /*4d30*/  IMAD.MOV R8, RZ, RZ, -R13 ;  /* 0x000000ffff087224 */ /* 0x004fe200078e0a0d */
[----:B------:R-:W0:Y:S01]  /*4d40*/  LDC R11, c[0x0][0x658] ;  /* 0x00019600ff0b7b82 */ /* 0x000e220000000800 */
[----:B-1----:R-:W-:Y:S01]  /*4d50*/  ISETP.NE.U32.AND P0, PT, R26, RZ, PT ;  /* 0x000000ff1a00720c */ /* 0x002fe20003f05070 */
[----:B------:R-:W-:Y:S01]  /*4d60*/  FMUL R9, R9, UR4 ;  /* 0x0000000409097c20 */ /* 0x000fe20008400000 */
[----:B------:R-:W-:Y:S02]  /*4d70*/  SHF.R.U32.HI R7, RZ, R24, R7 ;  /* 0x00000018ff077219 */ /* 0x000fe40000011607 */
[----:B------:R-:W-:-:S03]  /*4d80*/  ISETP.NE.AND.EX P0, PT, R27, RZ, PT, P0 ;  /* 0x000000ff1b00720c */ /* 0x000fc60003f05300 */
[----:B------:R-:W1:Y:S01]  /*4d90*/  LDC R22, c[0x0][0x148] ;  /* 0x00005200ff167b82 */ /* 0x000e620000000800 */
[----:B---3--:R-:W-:Y:S02]  /*4da0*/  IMAD R23, R15, R8, R6 ;  /* 0x000000080f177224 */ /* 0x008fe400078e0206 */
[----:B------:R-:W-:-:S05]  /*4db0*/  IMAD.MOV.U32 R8, RZ, RZ, 0x1 ;  /* 0x00000001ff087424 */ /* 0x000fca00078e00ff */
[----:B------:R-:W2:Y:S01]  /*4dc0*/  LDC R21, c[0x0][0x600] ;  /* 0x00018000ff157b82 */ /* 0x000ea20000000800 */
[-CC-:B----4-:R-:W-:Y:S02]  /*4dd0*/  SHF.R.U64 R15, R12, R20.reuse, R7.reuse ;  /* 0x000000140c0f7219 */ /* 0x190fe40000001207 */
[----:B------:R-:W-:Y:S02]  /*4de0*/  SHF.R.U32.HI R6, RZ, R20, R7 ;  /* 0x00000014ff067219 */ /* 0x000fe40000011607 */
[----:B------:R3:W4:Y:S03]  /*4df0*/  F2I.U32.TRUNC.NTZ R20, R9 ;  /* 0x0000000900147305 */ /* 0x000726000020f000 */
[----:B------:R-:W1:Y:S01]  /*4e00*/  LDC R25, c[0x0][0x648] ;  /* 0x00019200ff197b82 */ /* 0x000e620000000800 */
[-C--:B0-----:R-:W-:Y:S02]  /*4e10*/  SHF.R.U64 R19, R15, R11.reuse, R6 ;  /* 0x0000000b0f137219 */ /* 0x081fe40000001206 */
[----:B------:R-:W-:-:S02]  /*4e20*/  SHF.L.U32 R10, R10, R11, RZ ;  /* 0x0000000b0a0a7219 */ /* 0x000fc400000006ff */
[-C--:B------:R-:W-:Y:S01]  /*4e30*/  SHF.R.U32.HI R7, RZ, R11.reuse, R6 ;  /* 0x0000000bff077219 */ /* 0x080fe20000011606 */
[----:B------:R-:W-:Y:S01]  /*4e40*/  IMAD.MOV.U32 R6, RZ, RZ, R19 ;  /* 0x000000ffff067224 */ /* 0x000fe200078e0013 */
[----:B------:R-:W-:Y:S01]  /*4e50*/  SHF.L.U32 R24, R8, R11, RZ ;  /* 0x0000000b08187219 */ /* 0x000fe200000006ff */
[----:B------:R-:W0:Y:S01]  /*4e60*/  LDC R28, c[0x0][0x638] ;  /* 0x00018e00ff1c7b82 */ /* 0x000e220000000800 */
[----:B------:R-:W-:-:S07]  /*4e70*/  LOP3.LUT R30, RZ, R10, RZ, 0x33, !PT ;  /* 0x0000000aff1e7212 */ /* 0x000fce00078e33ff */
[----:B------:R-:W0:Y:S01]  /*4e80*/  LDC R29, c[0x0][0x610] ;  /* 0x00018400ff1d7b82 */ /* 0x000e220000000800 */
[----:B---34-:R-:W-:Y:S05]  /*4e90*/  @!P0 BRA `(.L_x_97) ;  /* 0x0000000000288947 */ /* 0x018fea0003800000 */
[----:B------:R-:W3:Y:S02]  /*4ea0*/  LDC R6, c[0x0][0x64c] ;  /* 0x00019300ff067b82 */ /* 0x000ee40000000800 */
[----:B---3--:R-:W-:-:S05]  /*4eb0*/  IADD3 R11, P0, R19, R6, RZ ;  /* 0x00000006130b7210 */ /* 0x008fca0007f1e0ff */
        /* <DEDUP_REMOVED lines=8> */
.L_x_97:
[----:B------:R-:W-:Y:S01]  /*4f40*/  ISETP.NE.AND P0, PT, R2, 0x1, PT ;  /* 0x000000010200780c */ /* 0x000fe20003f05270 */
[----:B--2---:R-:W-:Y:S01]  /*4f50*/  VIADD R9, R21, 0xffffffff ;  /* 0xffffffff15097836 */ /* 0x004fe20000000000 */
[----:B-1----:R-:W-:Y:S01]  /*4f60*/  SHF.R.U64 R7, R6, R25, R7 ;  /* 0x0000001906077219 */ /* 0x002fe20000001207 */
[----:B------:R-:W-:Y:S01]  /*4f70*/  IMAD.MOV R20, RZ, RZ, -R20 ;  /* 0x000000ffff147224 */ /* 0x000fe200078e0a14 */
[----:B------:R-:W-:Y:S02]  /*4f80*/  LOP3.LUT R6, R15, R30, RZ, 0xc0, !PT ;  /* 0x0000001e0f067212 */ /* 0x000fe400078ec0ff */
[----:B------:R-:W-:Y:S01]  /*4f90*/  LOP3.LUT R12, R12, R9, RZ, 0xc0, !PT ;  /* 0x000000090c0c7212 */ /* 0x000fe200078ec0ff */
[----:B------:R-:W-:Y:S02]  /*4fa0*/  IMAD.MOV R8, RZ, RZ, -R7 ;  /* 0x000000ffff087224 */ /* 0x000fe400078e0a07 */
[----:B------:R-:W-:Y:S02]  /*4fb0*/  IMAD R6, R24, R7, R6 ;  /* 0x0000000718067224 */ /* 0x000fe400078e0206 */
[----:B------:R-:W-:-:S02]  /*4fc0*/  IMAD.MOV.U32 R9, RZ, RZ, 0x1 ;  /* 0x00000001ff097424 */ /* 0x000fc400078e00ff */
[----:B------:R-:W-:Y:S02]  /*4fd0*/  @P0 IMAD R23, R22, R20, R3 ;  /* 0x0000001416170224 */ /* 0x000fe400078e0203 */
[----:B0-----:R-:W-:Y:S02]  /*4fe0*/  IMAD R3, R8, R28, R19 ;  /* 0x0000001c08037224 */ /* 0x001fe400078e0213 */
[----:B------:R-:W-:Y:S02]  /*4ff0*/  IMAD R13, R6, R29, R23 ;  /* 0x0000001d060d7224 */ /* 0x000fe400078e0217 */
[----:B------:R-:W-:Y:S02]  /*5000*/  IMAD R6, R3, R21, R12 ;  /* 0x0000001503067224 */ /* 0x000fe400078e020c */
[----:B------:R-:W-:-:S03]  /*5010*/  IMAD.MOV.U32 R8, RZ, RZ, R14 ;  /* 0x000000ffff087224 */ /* 0x000fc600078e000e */
[----:B------:R-:W-:Y:S02]  /*5020*/  SEL R20, R6, R13, !P0 ;  /* 0x0000000d06147207 */ /* 0x000fe40004000000 */
[----:B------:R-:W-:-:S07]  /*5030*/  SEL R13, R13, R6, !P0 ;  /* 0x000000060d0d7207 */ /* 0x000fce0004000000 */
.L_x_95:
[----:B------:R-:W-:-:S08]  /*5040*/  NOP ;  /* 0x0000000000007918 */ /* 0x000fd00000000000 */
[----:B------:R-:W0:-:S00]  /*5050*/  USETMAXREG.DEALLOC.CTAPOOL 0x28 ;  /* 0x00000028000079c8 */ /* 0x000e0000080e0500 */
[----:B0-----:R-:W-:-:S13]  /*5060*/  ISETP.NE.AND P0, PT, R0, RZ, PT ;  /* 0x000000ff0000720c */ /* 0x001fda0003f05270 */
[----:B------:R-:W-:Y:S05]  /*5070*/  @P0 EXIT ;  /* 0x000000000000094d */ /* 0x000fea0003800000 */
[----:B------:R-:W-:Y:S01]  /*5080*/  LOP3.LUT P0, RZ, R9, 0xff, RZ, 0xc0, !PT ;  /* 0x000000ff09ff7812 */ /* 0x000fe2000780c0ff */
[----:B------:R-:W-:Y:S02]  /*5090*/  IMAD.MOV.U32 R0, RZ, RZ, 0x1 ;  /* 0x00000001ff007424 */ /* 0x000fe400078e00ff */
[----:B------:R-:W-:-:S10]  /*50a0*/  IMAD.MOV.U32 R3, RZ, RZ, RZ ;  /* 0x000000ffff037224 */ /* 0x000fd400078e00ff */
[----:B------:R-:W-:Y:S05]  /*50b0*/  @!P0 BRA `(.L_x_98) ;  /* 0x0000000c00348947 */ /* 0x000fea0003800000 */
[----:B------:R-:W0:Y:S01]  /*50c0*/  LDC R0, c[0x0][0x28c] ;  /* 0x0000a300ff007b82 */ /* 0x000e220000000800 */
[----:B------:R-:W-:Y:S01]  /*50d0*/  LOP3.LUT P0, RZ, R4, 0x1f, RZ, 0xc0, !PT ;  /* 0x0000001f04ff7812 */ /* 0x000fe2000780c0ff */
[----:B------:R-:W-:Y:S01]  /*50e0*/  ULDC UR5, c[0x0][0x658] ;  /* 0x0001960000057ab9 */ /* 0x000fe20000000800 */
[----:B------:R-:W-:Y:S01]  /*50f0*/  UMOV UR6, 0xffffffff ;  /* 0xffffffff00067882 */ /* 0x000fe20000000000 */
[----:B------:R-:W-:Y:S01]  /*5100*/  BSSY B0, `(.L_x_98) ;  /* 0x00000c8000007945 */ /* 0x000fe20003800000 */
[----:B------:R-:W-:Y:S01]  /*5110*/  USHF.L.U32 UR6, UR6, UR5, URZ ;  /* 0x0000000506067299 */ /* 0x000fe2000800063f */
[C---:B------:R-:W-:Y:S01]  /*5120*/  ISETP.NE.AND P2, PT, R5.reuse, RZ, PT ;  /* 0x000000ff0500720c */ /* 0x040fe20003f45270 */
[----:B------:R-:W-:Y:S01]  /*5130*/  IMAD.MOV.U32 R11, RZ, RZ, 0x1 ;  /* 0x00000001ff0b7424 */ /* 0x000fe200078e00ff */
[----:B------:R-:W-:Y:S01]  /*5140*/  ISETP.NE.OR P0, PT, R5, RZ, !P0 ;  /* 0x000000ff0500720c */ /* 0x000fe20004705670 */
[----:B------:R-:W-:Y:S01]  /*5150*/  ULDC UR4, c[0x0][0x600] ;  /* 0x0001800000047ab9 */ /* 0x000fe20000000800 */
[----:B------:R-:W-:Y:S01]  /*5160*/  LOP3.LUT R19, R18, 0x2, RZ, 0xfc, !PT ;  /* 0x0000000212137812 */ /* 0x000fe200078efcff */
[----:B------:R-:W-:Y:S01]  /*5170*/  UMOV UR7, 0x1 ;  /* 0x0000000100077882 */ /* 0x000fe20000000000 */
[----:B------:R-:W-:-:S02]  /*5180*/  UIADD3 UR21, UR4, -0x1, URZ ;  /* 0xffffffff04157890 */ /* 0x000fc4000fffe03f */
[----:B------:R-:W-:Y:S02]  /*5190*/  USHF.L.U32 UR23, UR7, UR5, URZ ;  /* 0x0000000507177299 */ /* 0x000fe4000800063f */
[----:B------:R-:W-:Y:S01]  /*51a0*/  ULOP3.LUT UR22, URZ, UR6, URZ, 0x33, !UPT ;  /* 0x000000063f167292 */ /* 0x000fe2000f8e333f */
[----:B------:R-:W-:Y:S01]  /*51b0*/  ULDC.64 UR24, c[0x0][0x198] ;  /* 0x0000660000187ab9 */ /* 0x000fe20000000a00 */
[----:B0-----:R-:W-:-:S05]  /*51c0*/  VIADD R0, R0, 0x7f ;  /* 0x0000007f00007836 */ /* 0x001fca0000000000 */
[----:B------:R-:W-:-:S04]  /*51d0*/  SHF.R.S32.HI R3, RZ, 0x1f, R0 ;  /* 0x0000001fff037819 */ /* 0x000fc80000011400 */
[----:B------:R-:W-:Y:S01]  /*51e0*/  LEA.HI R3, R3, R0, RZ, 0x7 ;  /* 0x0000000003037211 */ /* 0x000fe200078f38ff */
[----:B------:R-:W-:-:S03]  /*51f0*/  IMAD.MOV.U32 R0, RZ, RZ, 0x1 ;  /* 0x00000001ff007424 */ /* 0x000fc600078e00ff */
[----:B------:R-:W-:Y:S01]  /*5200*/  SHF.R.S32.HI R12, RZ, 0x7, R3 ;  /* 0x00000007ff0c7819 */ /* 0x000fe20000011403 */
[----:B------:R-:W-:-:S04]  /*5210*/  IMAD.MOV.U32 R3, RZ, RZ, RZ ;  /* 0x000000ffff037224 */ /* 0x000fc800078e00ff */
[----:B------:R-:W-:-:S07]  /*5220*/  VIADD R10, R12, 0x1 ;  /* 0x000000010c0a7836 */ /* 0x000fce0000000000 */
.L_x_110:
[----:B------:R-:W-:-:S03]  /*5230*/  UMOV UR4, 0xffffffff ;  /* 0xffffffff00047882 */ /* 0x000fc60000000000 */
[----:B------:R-:W-:Y:S05]  /*5240*/  BRA.DIV UR4, `(.L_x_99) ;  /* 0x0000000e04bc7947 */ /* 0x000fea000b800000 */
[----:B------:R-:W-:-:S13]  /*5250*/  ELECT P6, URZ, PT ;  /* 0x00000000003f782f */ /* 0x000fda00038c0000 */
.L_x_121:
[----:B------:R-:W0:Y:S01]  /*5260*/  LDC R4, c[0x0][0x28c] ;  /* 0x0000a300ff047b82 */ /* 0x000e220000000800 */
[----:B------:R-:W-:Y:S01]  /*5270*/  BSSY B1, `(.L_x_100) ;  /* 0x000003d000017945 */ /* 0x000fe20003800000 */
[----:B0-----:R-:W-:-:S13]  /*5280*/  ISETP.LT.OR P6, PT, R4, 0x1, !P6 ;  /* 0x000000010400780c */ /* 0x001fda00077c1670 */
[----:B------:R-:W-:Y:S05]  /*5290*/  @P6 BRA `(.L_x_101) ;  /* 0x0000000000e86947 */ /* 0x000fea0003800000 */
[----:B------:R-:W-:Y:S02]  /*52a0*/  IMAD.SHL.U32 R13, R13, 0x80, RZ ;  /* 0x000000800d0d7824 */ /* 0x000fe400078e00ff */
[----:B------:R-:W-:Y:S02]  /*52b0*/  IMAD.SHL.U32 R20, R20, 0x40, RZ ;  /* 0x0000004014147824 */ /* 0x000fe400078e00ff */
[----:B------:R-:W-:Y:S02]  /*52c0*/  IMAD.MOV.U32 R21, RZ, RZ, RZ ;  /* 0x000000ffff157224 */ /* 0x000fe400078e00ff */
[----:B------:R-:W-:Y:S02]  /*52d0*/  IMAD.MOV.U32 R4, RZ, RZ, R10 ;  /* 0x000000ffff047224 */ /* 0x000fe400078e000a */
[----:B------:R-:W-:Y:S02]  /*52e0*/  IMAD.MOV.U32 R5, RZ, RZ, R0 ;  /* 0x000000ffff057224 */ /* 0x000fe400078e0000 */
[----:B------:R-:W-:-:S07]  /*52f0*/  IMAD.MOV.U32 R6, RZ, RZ, R3 ;  /* 0x000000ffff067224 */ /* 0x000fce00078e0003 */
.L_x_105:
[----:B------:R-:W0:Y:S01]  /*5300*/  S2R R14, SR_CgaCtaId ;  /* 0x00000000000e7919 */ /* 0x000e220000008800 */
[----:B------:R-:W-:Y:S01]  /*5310*/  MOV R7, 0x400 ;  /* 0x0000040000077802 */ /* 0x000fe20000000f00 */
[----:B------:R-:W1:Y:S03]  /*5320*/  @!P2 LDC R9, c[0x0][0x500] ;  /* 0x00014000ff09ab82 */ /* 0x000e660000000800 */
[----:B0-----:R-:W-:Y:S02]  /*5330*/  LEA R15, R14, R7, 0x18 ;  /* 0x000000070e0f7211 */ /* 0x001fe400078ec0ff */
[----:B------:R-:W-:-:S03]  /*5340*/  SHF.L.U32 R7, R5, 0x1f, RZ ;  /* 0x0000001f05077819 */ /* 0x000fc600000006ff */
[----:B------:R-:W-:-:S04]  /*5350*/  IMAD R14, R6, 0x8, R15 ;  /* 0x00000008060e7824 */ /* 0x000fc800078e020f */
[----:B------:R-:W0:Y:S02]  /*5360*/  SYNCS.PHASECHK.TRANS64.TRYWAIT P1, [R14+URZ+0x20], R7 ;  /* 0x000020070e0075a7 */ /* 0x000e24000802017f */
[----:B01----:R-:W-:Y:S05]  /*5370*/  @!P1 BRA `(.L_x_102) ;  /* 0x0000000c00909947 */ /* 0x003fea0003800000 */
.L_x_122:
[----:B0-----:R-:W-:Y:S01]  /*5380*/  PRMT R7, R19, 0x9910, RZ ;  /* 0x0000991013077816 */ /* 0x001fe200000000ff */
[----:B------:R0:W-:Y:S03]  /*5390*/  @!P2 SYNCS.ARRIVE.TRANS64 RZ, [R14+URZ], R9 ;  /* 0x000000090effa9a7 */ /* 0x0001e6000800003f */
[----:B------:R-:W-:-:S13]  /*53a0*/  ISETP.NE.AND P1, PT, R7, 0x2, PT ;  /* 0x000000020700780c */ /* 0x000fda0003f25270 */
[----:B0-----:R-:W-:Y:S05]  /*53b0*/  @P1 BRA `(.L_x_103) ;  /* 0x0000000000041947 */ /* 0x001fea0003800000 */
[----:B------:R-:W-:Y:S01]  /*53c0*/  BPT.TRAP 0x1 ;  /* 0x000000040000795c */ /* 0x000fe20000300000 */
.L_x_103:
[----:B------:R-:W-:Y:S05]  /*53d0*/  @P0 BRA `(.L_x_104) ;  /* 0x0000000000040947 */ /* 0x000fea0003800000 */
[----:B------:R-:W-:Y:S01]  /*53e0*/  BPT.TRAP 0x1 ;  /* 0x000000040000795c */ /* 0x000fe20000300000 */
.L_x_104:
[C-C-:B------:R-:W-:Y:S01]  /*53f0*/  IMAD R7, R6.reuse, 0x8000, R15.reuse ;  /* 0x0000800006077824 */ /* 0x140fe200078e020f */
[----:B------:R-:W-:Y:S01]  /*5400*/  R2UR UR19, R21 ;  /* 0x00000000151372ca */ /* 0x000fe200000e0000 */
[----:B------:R-:W-:Y:S01]  /*5410*/  IMAD R15, R6, 0x4000, R15 ;  /* 0x00004000060f7824 */ /* 0x000fe200078e020f */
[----:B------:R-:W-:Y:S01]  /*5420*/  UIADD3 UR4, UP0, UR24, 0xf0, URZ ;  /* 0x000000f018047890 */ /* 0x000fe2000ff1e03f */
[----:B------:R-:W-:Y:S01]  /*5430*/  R2UR UR9, R14 ;  /* 0x000000000e0972ca */ /* 0x000fe200000e0000 */
[----:B------:R-:W-:Y:S01]  /*5440*/  VIADD R4, R4, 0xffffffff ;  /* 0xffffffff04047836 */ /* 0x000fe20000000000 */
[----:B------:R-:W-:Y:S01]  /*5450*/  R2UR UR8, R7 ;  /* 0x00000000070872ca */ /* 0x000fe200000e0000 */
[----:B------:R-:W-:Y:S01]  /*5460*/  UIADD3 UR26, UP1, UR24, 0x1f0, URZ ;  /* 0x000001f0181a7890 */ /* 0x000fe2000ff3e03f */
[----:B------:R-:W-:Y:S01]  /*5470*/  R2UR UR16, R15 ;  /* 0x000000000f1072ca */ /* 0x000fe200000e0000 */
[----:B------:R-:W-:Y:S01]  /*5480*/  UIADD3.X UR5, URZ, UR25, URZ, UP0, !UPT ;  /* 0x000000193f057290 */ /* 0x000fe200087fe43f */
[----:B------:R-:W-:Y:S01]  /*5490*/  R2UR UR11, R13 ;  /* 0x000000000d0b72ca */ /* 0x000fe200000e0000 */
[----:B------:R-:W-:Y:S01]  /*54a0*/  VIADD R6, R6, 0x1 ;  /* 0x0000000106067836 */ /* 0x000fe20000000000 */
[----:B------:R-:W-:Y:S01]  /*54b0*/  R2UR UR12, R8 ;  /* 0x00000000080c72ca */ /* 0x000fe200000e0000 */
[----:B------:R-:W-:Y:S01]  /*54c0*/  UIADD3.X UR27, URZ, UR25, URZ, UP1, !UPT ;  /* 0x000000193f1b7290 */ /* 0x000fe20008ffe43f */
[----:B------:R-:W-:Y:S01]  /*54d0*/  R2UR UR18, R20 ;  /* 0x00000000141272ca */ /* 0x000fe200000e0000 */
[----:B------:R-:W-:Y:S01]  /*54e0*/  UIADD3 UR13, UR19, 0x40, URZ ;  /* 0x00000040130d7890 */ /* 0x000fe2000fffe03f */
[----:B------:R-:W-:Y:S01]  /*54f0*/  ISETP.GT.AND P3, PT, R4, 0x1, PT ;  /* 0x000000010400780c */ /* 0x000fe20003f64270 */
[----:B------:R-:W-:Y:S01]  /*5500*/  UMOV UR6, 0x0 ;  /* 0x0000000000067882 */ /* 0x000fe20000000000 */
[----:B------:R-:W-:Y:S01]  /*5510*/  UMOV UR7, 0x10000000 ;  /* 0x1000000000077882 */ /* 0x000fe20000000000 */
[----:B------:R-:W-:Y:S01]  /*5520*/  UIADD3 UR14, UR8, 0x100, URZ ;  /* 0x00000100080e7890 */ /* 0x000fe2000fffe03f */
[----:B------:R-:W-:Y:S01]  /*5530*/  ISETP.NE.AND P1, PT, R6, 0x4, PT ;  /* 0x000000040600780c */ /* 0x000fe20003f25270 */
[----:B------:R-:W-:Y:S01]  /*5540*/  UIADD3 UR15, UR8, 0x4100, URZ ;  /* 0x00004100080f7890 */ /* 0x000fe2000fffe03f */
[----:B------:R-:W-:Y:S01]  /*5550*/  VIADD R21, R21, 0x80 ;  /* 0x0000008015157836 */ /* 0x000fe20000000000 */
[----:B------:R-:W-:Y:S01]  /*5560*/  UIADD3 UR16, UR16, 0x20100, URZ ;  /* 0x0002010010107890 */ /* 0x000fe2000fffe03f */
[----:B------:R-:W-:Y:S01]  /*5570*/  SEL R14, RZ, 0x1, P1 ;  /* 0x00000001ff0e7807 */ /* 0x000fe20000800000 */
[----:B------:R-:W-:Y:S01]  /*5580*/  UMOV UR10, UR19 ;  /* 0x00000013000a7c82 */ /* 0x000fe20008000000 */
[----:B------:R-:W-:Y:S01]  /*5590*/  UMOV UR8, UR14 ;  /* 0x0000000e00087c82 */ /* 0x000fe20008000000 */
[----:B------:R-:W-:Y:S01]  /*55a0*/  UMOV UR17, UR9 ;  /* 0x0000000900117c82 */ /* 0x000fe20008000000 */
[----:B------:R0:W-:Y:S01]  /*55b0*/  UTMALDG.3D [UR8], [UR4], desc[UR6] ;  /* 0x00000608040075b4 */ /* 0x0001e20008011000 */
[----:B------:R-:W-:Y:S01]  /*55c0*/  UMOV UR20, UR12 ;  /* 0x0000000c00147c82 */ /* 0x000fe20008000000 */
[----:B------:R-:W-:-:S02]  /*55d0*/  LOP3.LUT R5, R5, R14, RZ, 0x3c, !PT ;  /* 0x0000000e05057212 */ /* 0x000fc400078e3cff */
[----:B------:R-:W-:Y:S01]  /*55e0*/  SEL R6, R6, RZ, P1 ;  /* 0x000000ff06067207 */ /* 0x000fe20000800000 */
[----:B0-----:R-:W-:Y:S01]  /*55f0*/  UMOV UR8, UR15 ;  /* 0x0000000f00087c82 */ /* 0x001fe20008000000 */
[----:B------:R-:W-:Y:S02]  /*5600*/  UMOV UR10, UR13 ;  /* 0x0000000d000a7c82 */ /* 0x000fe40008000000 */
[----:B------:R0:W-:Y:S01]  /*5610*/  UTMALDG.3D [UR8], [UR4], desc[UR6] ;  /* 0x00000608040075b4 */ /* 0x0001e20008011000 */
[----:B------:R0:W-:Y:S02]  /*5620*/  UTMALDG.3D [UR16], [UR26], desc[UR6] ;  /* 0x000006101a0075b4 */ /* 0x0001e40008011000 */
[----:B0-----:R-:W-:Y:S05]  /*5630*/  @P3 BRA `(.L_x_105) ;  /* 0xfffffffc00303947 */ /* 0x001fea000383ffff */
.L_x_101:
[----:B------:R-:W-:Y:S05]  /*5640*/  BSYNC B1 ;  /* 0x0000000000017941 */ /* 0x000fea0003800000 */
.L_x_100:
[----:B------:R-:W-:Y:S01]  /*5650*/  LOP3.LUT P3, RZ, R11, 0xff, RZ, 0xc0, !PT ;  /* 0x000000ff0bff7812 */ /* 0x000fe2000786c0ff */
[----:B------:R-:W-:Y:S01]  /*5660*/  IMAD.IADD R3, R12, 0x1, R3 ;  /* 0x000000010c037824 */ /* 0x000fe200078e0203 */
[----:B------:R-:W-:Y:S01]  /*5670*/  IADD3 R16, P4, R16, UR36, RZ ;  /* 0x0000002410107c10 */ /* 0x000fe2000ff9e0ff */
[----:B------:R-:W-:Y:S01]  /*5680*/  ULDC.64 UR4, c[0x0][0x650] ;  /* 0x0001940000047ab9 */ /* 0x000fe20000000a00 */
[----:B------:R-:W-:Y:S01]  /*5690*/  BSSY B1, `(.L_x_106) ;  /* 0x000006c000017945 */ /* 0x000fe20003800000 */
[----:B------:R-:W-:Y:S01]  /*56a0*/  IMAD.MOV.U32 R13, RZ, RZ, -0x1 ;  /* 0xffffffffff0d7424 */ /* 0x000fe200078e00ff */
[----:B------:R-:W-:Y:S01]  /*56b0*/  ISETP.GT.U32.AND P1, PT, R3, 0x3, PT ;  /* 0x000000030300780c */ /* 0x000fe20003f24070 */
[----:B------:R-:W-:Y:S01]  /*56c0*/  IMAD.MOV.U32 R20, RZ, RZ, -0x1 ;  /* 0xffffffffff147424 */ /* 0x000fe200078e00ff */
[----:B------:R-:W-:Y:S01]  /*56d0*/  SHF.R.U32.HI R4, RZ, 0x2, R3 ;  /* 0x00000002ff047819 */ /* 0x000fe20000011603 */
[----:B------:R-:W-:Y:S01]  /*56e0*/  IMAD.MOV.U32 R8, RZ, RZ, -0x1 ;  /* 0xffffffffff087424 */ /* 0x000fe200078e00ff */
[----:B------:R-:W-:-:S02]  /*56f0*/  ISETP.LT.U32.AND P1, PT, R12, 0x4, P1 ;  /* 0x000000040c00780c */ /* 0x000fc40000f21070 */
[----:B------:R-:W-:Y:S01]  /*5700*/  IADD3.X R17, R17, UR42, RZ, P4, !PT ;  /* 0x0000002a11117c10 */ /* 0x000fe2000a7fe4ff */
[----:B------:R-:W0:Y:S01]  /*5710*/  @P3 S2R R6, SR_CgaCtaId ;  /* 0x0000000000063919 */ /* 0x000e220000008800 */
[----:B------:R-:W-:Y:S02]  /*5720*/  @P3 MOV R5, 0x400 ;  /* 0x0000040000053802 */ /* 0x000fe40000000f00 */
[----:B------:R-:W-:Y:S02]  /*5730*/  ISETP.GE.U32.AND P4, PT, R16, UR4, PT ;  /* 0x0000000410007c0c */ /* 0x000fe4000bf86070 */
[----:B------:R-:W-:Y:S02]  /*5740*/  LOP3.LUT R4, R4, 0x1, RZ, 0xc0, !PT ;  /* 0x0000000104047812 */ /* 0x000fe400078ec0ff */
[----:B------:R-:W-:Y:S02]  /*5750*/  LOP3.LUT R3, R3, 0x3, RZ, 0xc0, !PT ;  /* 0x0000000303037812 */ /* 0x000fe400078ec0ff */
[----:B------:R-:W-:-:S02]  /*5760*/  PRMT R11, RZ, 0x7610, R11 ;  /* 0x00007610ff0b7816 */ /* 0x000fc4000000000b */
[----:B0-----:R-:W-:-:S04]  /*5770*/  @P3 LEA R5, R6, R5, 0x18 ;  /* 0x0000000506053211 */ /* 0x001fc800078ec0ff */
[----:B------:R0:W-:Y:S01]  /*5780*/  @P3 SYNCS.ARRIVE.TRANS64.A1T0 RZ, [R5+URZ+0x58], RZ ;  /* 0x000058ff05ff39a7 */ /* 0x0001e2000810003f */
[----:B------:R-:W-:-:S04]  /*5790*/  ISETP.NE.U32.AND P3, PT, R4, 0x1, PT ;  /* 0x000000010400780c */ /* 0x000fc80003f65070 */
[----:B------:R-:W-:Y:S02]  /*57a0*/  ISETP.GT.U32.AND P3, PT, R12, 0x3, !P3 ;  /* 0x000000030c00780c */ /* 0x000fe40005f64070 */
[----:B0-----:R-:W-:Y:S02]  /*57b0*/  SEL R5, RZ, 0x1, !P1 ;  /* 0x00000001ff057807 */ /* 0x001fe40004800000 */
[----:B------:R-:W-:Y:S02]  /*57c0*/  ISETP.GE.U32.AND.EX P1, PT, R17, UR5, PT, P4 ;  /* 0x0000000511007c0c */ /* 0x000fe4000bf26140 */
[----:B------:R-:W-:-:S04]  /*57d0*/  SEL R4, RZ, 0x1, !P3 ;  /* 0x00000001ff047807 */ /* 0x000fc80005800000 */
[----:B------:R-:W-:Y:S02]  /*57e0*/  LOP3.LUT R0, R4, R0, R5, 0x96, !PT ;  /* 0x0000000004007212 */ /* 0x000fe400078e9605 */
[----:B------:R-:W-:-:S05]  /*57f0*/  PRMT R4, RZ, 0x7610, R4 ;  /* 0x00007610ff047816 */ /* 0x000fca0000000004 */
[----:B------:R-:W-:Y:S05]  /*5800*/  @P1 BRA `(.L_x_107) ;  /* 0x0000000400501947 */ /* 0x000fea0003800000 */
[----:B------:R-:W-:Y:S01]  /*5810*/  ULDC.64 UR4, c[0x0][0x628] ;  /* 0x00018a0000047ab9 */ /* 0x000fe20000000a00 */
[----:B------:R-:W0:Y:S01]  /*5820*/  S2R R14, SR_CTAID.X ;  /* 0x00000000000e7919 */ /* 0x000e220000002500 */
[----:B------:R-:W-:Y:S01]  /*5830*/  ISETP.NE.U32.AND P1, PT, RZ, UR4, PT ;  /* 0x00000004ff007c0c */ /* 0x000fe2000bf25070 */
[----:B------:R-:W-:Y:S01]  /*5840*/  ULDC UR7, c[0x0][0x630] ;  /* 0x00018c0000077ab9 */ /* 0x000fe20000000800 */
[----:B------:R-:W-:Y:S01]  /*5850*/  IMAD.MOV.U32 R4, RZ, RZ, R16 ;  /* 0x000000ffff047224 */ /* 0x000fe200078e0010 */
[----:B------:R-:W1:Y:S01]  /*5860*/  S2R R13, SR_CTAID.Y ;  /* 0x00000000000d7919 */ /* 0x000e620000002600 */
[----:B------:R-:W-:Y:S01]  /*5870*/  ISETP.NE.AND.EX P1, PT, RZ, UR5, PT, P1 ;  /* 0x00000005ff007c0c */ /* 0x000fe2000bf25310 */
[----:B------:R-:W-:-:S12]  /*5880*/  IMAD.MOV.U32 R5, RZ, RZ, R17 ;  /* 0x000000ffff057224 */ /* 0x000fd800078e0011 */
[----:B------:R-:W-:Y:S05]  /*5890*/  @!P1 BRA `(.L_x_108) ;  /* 0x0000000000289947 */ /* 0x000fea0003800000 */
[----:B------:R-:W-:Y:S02]  /*58a0*/  ULDC UR6, c[0x0][0x634] ;  /* 0x00018d0000067ab9 */ /* 0x000fe40000000800 */
[----:B------:R-:W-:-:S05]  /*58b0*/  IADD3 R9, P1, R16, UR6, RZ ;  /* 0x0000000610097c10 */ /* 0x000fca000ff3e0ff */
[----:B------:R-:W-:-:S04]  /*58c0*/  IMAD.X R15, RZ, RZ, R17, P1 ;  /* 0x000000ffff0f7224 */ /* 0x000fc800008e0611 */
[----:B------:R-:W-:-:S04]  /*58d0*/  IMAD.WIDE.U32 R6, R15, UR4, RZ ;  /* 0x000000040f067c25 */ /* 0x000fc8000f8e00ff */
[----:B------:R-:W-:-:S04]  /*58e0*/  IMAD.WIDE.U32 R6, P1, R9, UR5, R6 ;  /* 0x0000000509067c25 */ /* 0x000fc8000f820006 */
[----:B------:R-:W-:-:S04]  /*58f0*/  IMAD.WIDE.U32 R8, R9, UR4, RZ ;  /* 0x0000000409087c25 */ /* 0x000fc8000f8e00ff */
[----:B------:R-:W-:Y:S01]  /*5900*/  IMAD.X R5, RZ, RZ, RZ, P1 ;  /* 0x000000ffff057224 */ /* 0x000fe200008e06ff */
[----:B------:R-:W-:Y:S01]  /*5910*/  IADD3 RZ, P1, R9, R6, RZ ;  /* 0x0000000609ff7210 */ /* 0x000fe20007f3e0ff */
[----:B------:R-:W-:-:S04]  /*5920*/  IMAD.MOV.U32 R4, RZ, RZ, R7 ;  /* 0x000000ffff047224 */ /* 0x000fc800078e0007 */
[----:B------:R-:W-:-:S08]  /*5930*/  IMAD.WIDE.U32.X R4, R15, UR5, R4, P1 ;  /* 0x000000050f047c25 */ /* 0x000fd000088e0404 */
.L_x_108:
[--C-:B------:R-:W-:Y:S01]  /*5940*/  SHF.R.U64 R8, R4, UR7, R5.reuse ;  /* 0x0000000704087c19 */ /* 0x100fe20008001205 */
[----:B------:R-:W-:Y:S01]  /*5950*/  ULDC.64 UR4, c[0x0][0x620] ;  /* 0x0001880000047ab9 */ /* 0x000fe20000000a00 */
[----:B------:R-:W-:Y:S01]  /*5960*/  SHF.R.U32.HI R4, RZ, UR7, R5 ;  /* 0x00000007ff047c19 */ /* 0x000fe20008011605 */
[----:B------:R-:W2:Y:S01]  /*5970*/  LDC R25, c[0x0][0x144] ;  /* 0x00005100ff197b82 */ /* 0x000ea20000000800 */
[----:B------:R-:W-:Y:S01]  /*5980*/  IADD3 R7, P1, RZ, -R8, RZ ;  /* 0x80000008ff077210 */ /* 0x000fe20007f3e0ff */
[----:B------:R-:W-:Y:S01]  /*5990*/  ULDC.64 UR8, c[0x0][0x640] ;  /* 0x0001900000087ab9 */ /* 0x000fe20000000a00 */
[----:B0-----:R-:W-:Y:S01]  /*59a0*/  I2FP.F32.U32 R9, R14 ;  /* 0x0000000e00097245 */ /* 0x001fe20000201000 */
[----:B------:R-:W-:Y:S02]  /*59b0*/  ULDC UR6, c[0x0][0x608] ;  /* 0x0001820000067ab9 */ /* 0x000fe40000000800 */
[----:B------:R-:W-:Y:S01]  /*59c0*/  IMAD.X R4, RZ, RZ, ~R4, P1 ;  /* 0x000000ffff047224 */ /* 0x000fe200008e0e04 */
[----:B------:R-:W-:Y:S01]  /*59d0*/  ISETP.NE.U32.AND P1, PT, RZ, UR8, PT ;  /* 0x00000008ff007c0c */ /* 0x000fe2000bf25070 */
[----:B------:R-:W0:Y:S02]  /*59e0*/  LDC R20, c[0x0][0x148] ;  /* 0x00005200ff147b82 */ /* 0x000e240000000800 */
[----:B------:R-:W-:Y:S01]  /*59f0*/  IMAD R6, R4, UR4, RZ ;  /* 0x0000000404067c24 */ /* 0x000fe2000f8e02ff */
[----:B------:R-:W-:Y:S01]  /*5a00*/  ISETP.NE.AND.EX P1, PT, RZ, UR9, PT, P1 ;  /* 0x00000009ff007c0c */ /* 0x000fe2000bf25310 */
[----:B------:R-:W-:Y:S01]  /*5a10*/  IMAD.WIDE.U32 R4, R7, UR4, R16 ;  /* 0x0000000407047c25 */ /* 0x000fe2000f8e0010 */
[----:B------:R-:W-:-:S03]  /*5a20*/  ULDC UR4, c[0x0][0x150] ;  /* 0x0000540000047ab9 */ /* 0x000fc60000000800 */
[----:B------:R-:W-:Y:S02]  /*5a30*/  IMAD R7, R7, UR5, R6 ;  /* 0x0000000507077c24 */ /* 0x000fe4000f8e0206 */
[----:B------:R-:W-:Y:S01]  /*5a40*/  FMUL R6, R9, UR4 ;  /* 0x0000000409067c20 */ /* 0x000fe20008400000 */
[----:B------:R-:W-:Y:S01]  /*5a50*/  ULDC UR4, c[0x0][0x618] ;  /* 0x0001860000047ab9 */ /* 0x000fe20000000800 */
[----:B------:R-:W-:Y:S01]  /*5a60*/  ULDC UR5, c[0x0][0x154] ;  /* 0x0000550000057ab9 */ /* 0x000fe20000000800 */
[----:B------:R-:W-:-:S03]  /*5a70*/  IMAD.IADD R5, R5, 0x1, R7 ;  /* 0x0000000105057824 */ /* 0x000fc600078e0207 */
[----:B------:R-:W3:Y:S02]  /*5a80*/  F2I.U32.TRUNC.NTZ R6, R6 ;  /* 0x0000000600067305 */ /* 0x000ee4000020f000 */
[----:B------:R-:W-:Y:S02]  /*5a90*/  SHF.R.U64 R9, R4, UR4, R5 ;  /* 0x0000000404097c19 */ /* 0x000fe40008001205 */
[----:B-1----:R-:W-:-:S05]  /*5aa0*/  I2FP.F32.U32 R4, R13 ;  /* 0x0000000d00047245 */ /* 0x002fca0000201000 */
[----:B------:R-:W-:Y:S01]  /*5ab0*/  FMUL R22, R4, UR5 ;  /* 0x0000000504167c20 */ /* 0x000fe20008400000 */
[----:B------:R-:W-:Y:S01]  /*5ac0*/  SHF.R.U32.HI R4, RZ, UR4, R5 ;  /* 0x00000004ff047c19 */ /* 0x000fe20008011605 */
[----:B------:R-:W-:-:S03]  /*5ad0*/  ULDC UR4, c[0x0][0x658] ;  /* 0x0001960000047ab9 */ /* 0x000fc60000000800 */
[--C-:B------:R-:W-:Y:S01]  /*5ae0*/  SHF.R.U64 R21, R9, UR6, R4.reuse ;  /* 0x0000000609157c19 */ /* 0x100fe20008001204 */
[----:B------:R-:W1:Y:S01]  /*5af0*/  F2I.U32.TRUNC.NTZ R22, R22 ;  /* 0x0000001600167305 */ /* 0x000e62000020f000 */
[----:B------:R-:W-:Y:S01]  /*5b00*/  SHF.R.U32.HI R4, RZ, UR6, R4 ;  /* 0x00000006ff047c19 */ /* 0x000fe20008011604 */
[----:B---3--:R-:W-:-:S03]  /*5b10*/  IMAD.MOV R6, RZ, RZ, -R6 ;  /* 0x000000ffff067224 */ /* 0x008fc600078e0a06 */
[----:B------:R-:W-:Y:S01]  /*5b20*/  SHF.R.U64 R15, R21, UR4, R4 ;  /* 0x00000004150f7c19 */ /* 0x000fe20008001204 */
[----:B--2---:R-:W-:Y:S01]  /*5b30*/  IMAD R14, R25, R6, R14 ;  /* 0x00000006190e7224 */ /* 0x004fe200078e020e */
[----:B------:R-:W-:-:S03]  /*5b40*/  SHF.R.U32.HI R23, RZ, UR4, R4 ;  /* 0x00000004ff177c19 */ /* 0x000fc60008011604 */
[----:B------:R-:W-:Y:S02]  /*5b50*/  IMAD.MOV.U32 R4, RZ, RZ, R15 ;  /* 0x000000ffff047224 */ /* 0x000fe400078e000f */
[----:B------:R-:W-:Y:S01]  /*5b60*/  IMAD.MOV.U32 R5, RZ, RZ, R23 ;  /* 0x000000ffff057224 */ /* 0x000fe200078e0017 */
[----:B-1----:R-:W-:Y:S06]  /*5b70*/  @!P1 BRA `(.L_x_109) ;  /* 0x0000000000289947 */ /* 0x002fec0003800000 */
[----:B------:R-:W-:Y:S02]  /*5b80*/  ULDC UR4, c[0x0][0x64c] ;  /* 0x0001930000047ab9 */ /* 0x000fe40000000800 */
[----:B------:R-:W-:-:S05]  /*5b90*/  IADD3 R5, P1, R15, UR4, RZ ;  /* 0x000000040f057c10 */ /* 0x000fca000ff3e0ff */
[----:B------:R-:W-:-:S04]  /*5ba0*/  IMAD.X R23, RZ, RZ, R23, P1 ;  /* 0x000000ffff177224 */ /* 0x000fc800008e0617 */
[----:B------:R-:W-:-:S04]  /*5bb0*/  IMAD.WIDE.U32 R6, R23, UR8, RZ ;  /* 0x0000000817067c25 */ /* 0x000fc8000f8e00ff */
[----:B------:R-:W-:-:S04]  /*5bc0*/  IMAD.WIDE.U32 R6, P1, R5, UR9, R6 ;  /* 0x0000000905067c25 */ /* 0x000fc8000f820006 */
[----:B------:R-:W-:-:S04]  /*5bd0*/  IMAD.WIDE.U32 R4, R5, UR8, RZ ;  /* 0x0000000805047c25 */ /* 0x000fc8000f8e00ff */
[----:B------:R-:W-:Y:S01]  /*5be0*/  IMAD.MOV.U32 R4, RZ, RZ, R7 ;  /* 0x000000ffff047224 */ /* 0x000fe200078e0007 */
[----:B------:R-:W-:Y:S01]  /*5bf0*/  IADD3 RZ, P3, R5, R6, RZ ;  /* 0x0000000605ff7210 */ /* 0x000fe20007f7e0ff */
[----:B------:R-:W-:-:S04]  /*5c00*/  IMAD.X R5, RZ, RZ, RZ, P1 ;  /* 0x000000ffff057224 */ /* 0x000fc800008e06ff */
[----:B------:R-:W-:-:S08]  /*5c10*/  IMAD.WIDE.U32.X R4, R23, UR9, R4, P3 ;  /* 0x0000000917047c25 */ /* 0x000fd000098e0404 */
.L_x_109:
[----:B------:R-:W-:Y:S01]  /*5c20*/  ISETP.NE.AND P1, PT, R2, 0x1, PT ;  /* 0x000000010200780c */ /* 0x000fe20003f25270 */
[----:B------:R-:W-:Y:S01]  /*5c30*/  ULDC UR4, c[0x0][0x648] ;  /* 0x0001920000047ab9 */ /* 0x000fe20000000800 */
[----:B------:R-:W-:Y:S01]  /*5c40*/  LOP3.LUT R21, R21, UR22, RZ, 0xc0, !PT ;  /* 0x0000001615157c12 */ /* 0x000fe2000f8ec0ff */
[----:B------:R-:W-:Y:S01]  /*5c50*/  IMAD.MOV R22, RZ, RZ, -R22 ;  /* 0x000000ffff167224 */ /* 0x000fe200078e0a16 */
[----:B------:R-:W-:Y:S01]  /*5c60*/  SHF.R.U64 R4, R4, UR4, R5 ;  /* 0x0000000404047c19 */ /* 0x000fe20008001205 */
[----:B------:R-:W-:Y:S01]  /*5c70*/  ULDC UR4, c[0x0][0x638] ;  /* 0x00018e0000047ab9 */ /* 0x000fe20000000800 */
[----:B------:R-:W-:Y:S01]  /*5c80*/  ULDC UR5, c[0x0][0x610] ;  /* 0x0001840000057ab9 */ /* 0x000fe20000000800 */
[----:B------:R-:W-:Y:S02]  /*5c90*/  IMAD.MOV.U32 R5, RZ, RZ, 0x1 ;  /* 0x00000001ff057424 */ /* 0x000fe400078e00ff */
[----:B------:R-:W-:Y:S02]  /*5ca0*/  IMAD.MOV R6, RZ, RZ, -R4 ;  /* 0x000000ffff067224 */ /* 0x000fe400078e0a04 */
[----:B------:R-:W-:Y:S01]  /*5cb0*/  IMAD R21, R4, UR23, R21 ;  /* 0x0000001704157c24 */ /* 0x000fe2000f8e0215 */
[----:B------:R-:W-:Y:S01]  /*5cc0*/  LOP3.LUT R4, R9, UR21, RZ, 0xc0, !PT ;  /* 0x0000001509047c12 */ /* 0x000fe2000f8ec0ff */
[----:B0-----:R-:W-:-:S02]  /*5cd0*/  @P1 IMAD R14, R20, R22, R13 ;  /* 0x00000016140e1224 */ /* 0x001fc400078e020d */
[----:B------:R-:W-:Y:S01]  /*5ce0*/  IMAD R15, R6, UR4, R15 ;  /* 0x00000004060f7c24 */ /* 0x000fe2000f8e020f */
[----:B------:R-:W-:Y:S01]  /*5cf0*/  ULDC UR4, c[0x0][0x600] ;  /* 0x0001800000047ab9 */ /* 0x000fe20000000800 */
[----:B------:R-:W-:Y:S02]  /*5d00*/  IMAD R14, R21, UR5, R14 ;  /* 0x00000005150e7c24 */ /* 0x000fe4000f8e020e */
[--C-:B------:R-:W-:Y:S01]  /*5d10*/  IMAD R15, R15, UR4, R4.reuse ;  /* 0x000000040f0f7c24 */ /* 0x100fe2000f8e0204 */
[----:B------:R-:W-:-:S04]  /*5d20*/  PRMT R4, R5, 0x7610, R4 ;  /* 0x0000761005047816 */ /* 0x000fc80000000004 */
[----:B------:R-:W-:Y:S02]  /*5d30*/  SEL R20, R15, R14, !P1 ;  /* 0x0000000e0f147207 */ /* 0x000fe40004800000 */
[----:B------:R-:W-:-:S07]  /*5d40*/  SEL R13, R14, R15, !P1 ;  /* 0x0000000f0e0d7207 */ /* 0x000fce0004800000 */
.L_x_107:
[----:B------:R-:W-:Y:S05]  /*5d50*/  BSYNC B1 ;  /* 0x0000000000017941 */ /* 0x000fea0003800000 */
.L_x_106:
[----:B------:R-:W-:-:S13]  /*5d60*/  LOP3.LUT P1, RZ, R4, 0xff, RZ, 0xc0, !PT ;  /* 0x000000ff04ff7812 */ /* 0x000fda000782c0ff */
[----:B------:R-:W-:Y:S05]  /*5d70*/  @P1 BRA `(.L_x_110) ;  /* 0xfffffff4002c1947 */ /* 0x000fea000383ffff */
[----:B------:R-:W-:Y:S05]  /*5d80*/  BSYNC B0 ;  /* 0x0000000000007941 */ /* 0x000fea0003800000 */
.L_x_98:
[----:B------:R-:W-:-:S03]  /*5d90*/  UMOV UR4, 0xffffffff ;  /* 0xffffffff00047882 */ /* 0x000fc60000000000 */
[----:B------:R-:W-:Y:S05]  /*5da0*/  BRA.DIV UR4, `(.L_x_111) ;  /* 0x0000000604187947 */ /* 0x000fea000b800000 */
[----:B------:R-:W-:-:S13]  /*5db0*/  ELECT P6, URZ, PT ;  /* 0x00000000003f782f */ /* 0x000fda00038c0000 */
.L_x_125:
[----:B------:R-:W-:Y:S04]  /*5dc0*/  BSSY B0, `(.L_x_112) ;  /* 0x000002b000007945 */ /* 0x000fe80003800000 */
[----:B------:R-:W-:Y:S05]  /*5dd0*/  @!P6 BRA `(.L_x_113) ;  /* 0x0000000000a4e947 */ /* 0x000fea0003800000 */
[----:B------:R-:W-:-:S04]  /*5de0*/  LOP3.LUT R18, R18, 0x2, RZ, 0xfc, !PT ;  /* 0x0000000212127812 */ /* 0x000fc800078efcff */
[----:B------:R-:W-:-:S13]  /*5df0*/  ISETP.NE.AND P0, PT, R18, 0x3, PT ;  /* 0x000000031200780c */ /* 0x000fda0003f05270 */
[----:B------:R-:W-:Y:S05]  /*5e00*/  @!P0 BRA `(.L_x_114) ;  /* 0x0000000000048947 */ /* 0x000fea0003800000 */
[----:B------:R-:W-:Y:S01]  /*5e10*/  BPT.TRAP 0x1 ;  /* 0x000000040000795c */ /* 0x000fe20000300000 */
.L_x_114:
[----:B------:R-:W0:Y:S01]  /*5e20*/  S2R R5, SR_CgaCtaId ;  /* 0x0000000000057919 */ /* 0x000e220000008800 */
[----:B------:R-:W-:Y:S02]  /*5e30*/  MOV R2, 0x400 ;  /* 0x0000040000027802 */ /* 0x000fe40000000f00 */
[----:B------:R-:W-:Y:S02]  /*5e40*/  SHF.L.U32 R4, R0, 0x1f, RZ ;  /* 0x0000001f00047819 */ /* 0x000fe400000006ff */
[----:B0-----:R-:W-:-:S05]  /*5e50*/  LEA R2, R5, R2, 0x18 ;  /* 0x0000000205027211 */ /* 0x001fca00078ec0ff */
[----:B------:R-:W-:-:S04]  /*5e60*/  VIADD R2, R2, 0x20 ;  /* 0x0000002002027836 */ /* 0x000fc80000000000 */
[C---:B------:R-:W-:Y:S02]  /*5e70*/  IMAD R7, R3.reuse, 0x8, R2 ;  /* 0x0000000803077824 */ /* 0x040fe400078e0202 */
[----:B------:R-:W-:Y:S02]  /*5e80*/  VIADD R3, R3, 0x1 ;  /* 0x0000000103037836 */ /* 0x000fe40000000000 */
[----:B------:R-:W0:Y:S03]  /*5e90*/  SYNCS.PHASECHK.TRANS64.TRYWAIT P0, [R7+URZ], R4 ;  /* 0x00000004070075a7 */ /* 0x000e26000800017f */
[----:B------:R-:W-:-:S04]  /*5ea0*/  ISETP.NE.AND P1, PT, R3, 0x4, PT ;  /* 0x000000040300780c */ /* 0x000fc80003f25270 */
[----:B------:R-:W-:Y:S02]  /*5eb0*/  SEL R5, RZ, 0x1, P1 ;  /* 0x00000001ff057807 */ /* 0x000fe40000800000 */
[----:B------:R-:W-:Y:S02]  /*5ec0*/  SEL R3, R3, RZ, P1 ;  /* 0x000000ff03037207 */ /* 0x000fe40000800000 */
[----:B------:R-:W-:-:S03]  /*5ed0*/  LOP3.LUT R6, R0, R5, RZ, 0x3c, !PT ;  /* 0x0000000500067212 */ /* 0x000fc600078e3cff */
[----:B------:R-:W-:Y:S01]  /*5ee0*/  IMAD R8, R3, 0x8, R2 ;  /* 0x0000000803087824 */ /* 0x000fe200078e0202 */
[----:B------:R-:W-:Y:S01]  /*5ef0*/  SHF.L.U32 R5, R6, 0x1f, RZ ;  /* 0x0000001f06057819 */ /* 0x000fe200000006ff */
[----:B0-----:R-:W-:Y:S06]  /*5f00*/  @!P0 BRA `(.L_x_115) ;  /* 0x0000000000e08947 */ /* 0x001fec0003800000 */
.L_x_126:
[----:B------:R-:W1:Y:S01]  /*5f10*/  SYNCS.PHASECHK.TRANS64.TRYWAIT P0, [R8+URZ], R5 ;  /* 0x00000005080075a7 */ /* 0x000e62000800017f */
[----:B------:R-:W-:-:S05]  /*5f20*/  VIADD R0, R3, 0x1 ;  /* 0x0000000103007836 */ /* 0x000fca0000000000 */
[----:B------:R-:W-:-:S04]  /*5f30*/  ISETP.NE.AND P1, PT, R0, 0x4, PT ;  /* 0x000000040000780c */ /* 0x000fc80003f25270 */
[----:B------:R-:W-:Y:S02]  /*5f40*/  SEL R3, RZ, 0x1, P1 ;  /* 0x00000001ff037807 */ /* 0x000fe40000800000 */
[----:B0-----:R-:W-:Y:S02]  /*5f50*/  SEL R7, R0, RZ, P1 ;  /* 0x000000ff00077207 */ /* 0x001fe40000800000 */
[----:B------:R-:W-:-:S03]  /*5f60*/  LOP3.LUT R9, R6, R3, RZ, 0x3c, !PT ;  /* 0x0000000306097212 */ /* 0x000fc600078e3cff */
[----:B------:R-:W-:Y:S01]  /*5f70*/  IMAD R11, R7, 0x8, R2 ;  /* 0x00000008070b7824 */ /* 0x000fe200078e0202 */
[----:B------:R-:W-:Y:S01]  /*5f80*/  SHF.L.U32 R6, R9, 0x1f, RZ ;  /* 0x0000001f09067819 */ /* 0x000fe200000006ff */
[----:B-1----:R-:W-:Y:S06]  /*5f90*/  @!P0 BRA `(.L_x_116) ;  /* 0x0000000000d08947 */ /* 0x002fec0003800000 */
.L_x_127:
[----:B------:R-:W1:Y:S01]  /*5fa0*/  SYNCS.PHASECHK.TRANS64.TRYWAIT P0, [R11+URZ], R6 ;  /* 0x000000060b0075a7 */ /* 0x000e62000800017f */
[----:B------:R-:W-:-:S05]  /*5fb0*/  VIADD R0, R7, 0x1 ;  /* 0x0000000107007836 */ /* 0x000fca0000000000 */
[----:B------:R-:W-:-:S04]  /*5fc0*/  ISETP.NE.AND P1, PT, R0, 0x4, PT ;  /* 0x000000040000780c */ /* 0x000fc80003f25270 */
[----:B------:R-:W-:Y:S02]  /*5fd0*/  SEL R4, RZ, 0x1, P1 ;  /* 0x00000001ff047807 */ /* 0x000fe40000800000 */
[----:B------:R-:W-:Y:S02]  /*5fe0*/  SEL R3, R0, RZ, P1 ;  /* 0x000000ff00037207 */ /* 0x000fe40000800000 */
[----:B------:R-:W-:Y:S01]  /*5ff0*/  LOP3.LUT R0, R9, R4, RZ, 0x3c, !PT ;  /* 0x0000000409007212 */ /* 0x000fe200078e3cff */
[----:B-1----:R-:W-:Y:S06]  /*6000*/  @!P0 BRA `(.L_x_117) ;  /* 0x0000000000c88947 */ /* 0x002fec0003800000 */
.L_x_128:
[----:B------:R-:W-:Y:S01]  /*6010*/  IMAD R3, R3, 0x8, R2 ;  /* 0x0000000803037824 */ /* 0x000fe200078e0202 */
[----:B------:R-:W-:-:S07]  /*6020*/  SHF.L.U32 R0, R0, 0x1f, RZ ;  /* 0x0000001f00007819 */ /* 0x000fce00000006ff */
.L_x_118:
[----:B--2---:R2:W3:Y:S02]  /*6030*/  SYNCS.PHASECHK.TRANS64.TRYWAIT P0, [R3+URZ], R0 ;  /* 0x00000000030075a7 */ /* 0x0044e4000800017f */
[----:B---3--:R-:W-:Y:S05]  /*6040*/  @!P0 NANOSLEEP.SYNCS 0x989680 ;  /* 0x009896800000895d */ /* 0x008fea0003900000 */
[----:B------:R-:W3:Y:S02]  /*6050*/  @!P0 SYNCS.PHASECHK.TRANS64 P0, [R3+URZ], R0 ;  /* 0x00000000030085a7 */ /* 0x000ee4000800007f */
[----:B---3--:R-:W-:Y:S05]  /*6060*/  @!P0 BRA `(.L_x_118) ;  /* 0xfffffffc00f08947 */ /* 0x008fea000383ffff */
.L_x_113:
[----:B------:R-:W-:Y:S05]  /*6070*/  BSYNC B0 ;  /* 0x0000000000007941 */ /* 0x000fea0003800000 */
.L_x_112:
[----:B------:R-:W-:Y:S05]  /*6080*/  EXIT ;  /* 0x000000000000794d */ /* 0x000fea0003800000 */
.L_x_17:
[----:B-1----:R1:W2:Y:S02]  /*6090*/  SYNCS.PHASECHK.TRANS64.TRYWAIT P1, [R3+URZ], R0 ;  /* 0x00000000030075a7 */ /* 0x0022a4000802017f */
[----:B--2---:R-:W-:Y:S05]  /*60a0*/  @!P1 NANOSLEEP.SYNCS 0x989680 ;  /* 0x009896800000995d */ /* 0x004fea0003900000 */
[----:B------:R-:W2:Y:S02]  /*60b0*/  @!P1 SYNCS.PHASECHK.TRANS64 P1, [R3+URZ], R0 ;  /* 0x00000000030095a7 */ /* 0x000ea4000802007f */
[----:B--2---:R-:W-:Y:S05]  /*60c0*/  @!P1 BRA `(.L_x_17) ;  /* 0xfffffffc00f09947 */ /* 0x004fea000383ffff */
[----:B------:R-:W-:Y:S05]  /*60d0*/  BRA `(.L_x_16) ;  /* 0xffffffb000f47947 */ /* 0x000fea000383ffff */
.L_x_22:
[----:B-1----:R-:W-:-:S04]  /*60e0*/  IMAD.U32 R4, RZ, RZ, UR8 ;  /* 0x00000008ff047e24 */ /* 0x002fc8000f8e00ff */
[----:B------:R1:W2:Y:S03]  /*60f0*/  SYNCS.PHASECHK.TRANS64.TRYWAIT P1, [R4+URZ], R3 ;  /* 0x00000003040075a7 */ /* 0x0002a6000802017f */
[----:B--2---:R-:W-:Y:S05]  /*6100*/  @!P1 NANOSLEEP.SYNCS 0x989680 ;  /* 0x009896800000995d */ /* 0x004fea0003900000 */
[----:B------:R-:W2:Y:S02]  /*6110*/  @!P1 SYNCS.PHASECHK.TRANS64 P1, [R4+URZ], R3 ;  /* 0x00000003040095a7 */ /* 0x000ea4000802007f */
[----:B--2---:R-:W-:Y:S05]  /*6120*/  @!P1 BRA `(.L_x_22) ;  /* 0xfffffffc00ec9947 */ /* 0x004fea000383ffff */
[----:B------:R-:W-:Y:S05]  /*6130*/  BRA `(.L_x_21) ;  /* 0xffffffb8002c7947 */ /* 0x000fea000383ffff */
.L_x_99:
[----:B------:R-:W-:Y:S01]  /*6140*/  BSSY B1, `(.L_x_119) ;  /* 0x0000006000017945 */ /* 0x000fe20003800000 */
[----:B------:R-:W-:-:S07]  /*6150*/  IMAD.MOV.U32 R15, RZ, RZ, -0x1 ;  /* 0xffffffffff0f7424 */ /* 0x000fce00078e00ff */
[----:B------:R-:W-:Y:S05]  /*6160*/  WARPSYNC.COLLECTIVE R15, `(.L_x_120) ;  /* 0x000000000f0c7348 */ /* 0x000fea0003c00000 */
[----:B------:R-:W-:Y:S02]  /*6170*/  ELECT P6, UR62, PT ;  /* 0x00000000003e782f */ /* 0x000fe400038c0000 */
[----:B------:R-:W-:Y:S01]  /*6180*/  MOV R14, UR62 ;  /* 0x0000003e000e7c02 */ /* 0x000fe20008000f00 */
[----:B------:R-:W-:Y:S10]  /*6190*/  ENDCOLLECTIVE ;  /* 0x000000000000791b */ /* 0x000ff40003800000 */
.L_x_120:
[----:B------:R-:W-:Y:S05]  /*61a0*/  BSYNC B1 ;  /* 0x0000000000017941 */ /* 0x000fea0003800000 */
.L_x_119:
[----:B------:R-:W-:Y:S05]  /*61b0*/  BRA `(.L_x_121) ;  /* 0xfffffff000287947 */ /* 0x000fea000383ffff */
.L_x_102:
[----:B0-----:R0:W1:Y:S02]  /*61c0*/  SYNCS.PHASECHK.TRANS64.TRYWAIT P1, [R14+URZ+0x20], R7 ;  /* 0x000020070e0075a7 */ /* 0x001064000802017f */
[----:B-1----:R-:W-:Y:S05]  /*61d0*/  @!P1 NANOSLEEP.SYNCS 0x989680 ;  /* 0x009896800000995d */ /* 0x002fea0003900000 */
[----:B------:R-:W1:Y:S02]  /*61e0*/  @!P1 SYNCS.PHASECHK.TRANS64 P1, [R14+URZ+0x20], R7 ;  /* 0x000020070e0095a7 */ /* 0x000e64000802007f */
[----:B-1----:R-:W-:Y:S05]  /*61f0*/  @!P1 BRA `(.L_x_102) ;  /* 0xfffffffc00f09947 */ /* 0x002fea000383ffff */
[----:B------:R-:W-:Y:S05]  /*6200*/  BRA `(.L_x_122) ;  /* 0xfffffff0005c7947 */ /* 0x000fea000383ffff */
.L_x_111:
[----:B------:R-:W-:Y:S01]  /*6210*/  BSSY B0, `(.L_x_123) ;  /* 0x0000006000007945 */ /* 0x000fe20003800000 */
[----:B------:R-:W-:-:S07]  /*6220*/  IMAD.MOV.U32 R15, RZ, RZ, -0x1 ;  /* 0xffffffffff0f7424 */ /* 0x000fce00078e00ff */
[----:B------:R-:W-:Y:S05]  /*6230*/  WARPSYNC.COLLECTIVE R15, `(.L_x_124) ;  /* 0x000000000f0c7348 */ /* 0x000fea0003c00000 */
[----:B------:R-:W-:Y:S02]  /*6240*/  ELECT P6, UR62, PT ;  /* 0x00000000003e782f */ /* 0x000fe400038c0000 */
[----:B------:R-:W-:Y:S01]  /*6250*/  MOV R14, UR62 ;  /* 0x0000003e000e7c02 */ /* 0x000fe20008000f00 */
[----:B------:R-:W-:Y:S10]  /*6260*/  ENDCOLLECTIVE ;  /* 0x000000000000791b */ /* 0x000ff40003800000 */
.L_x_124:
[----:B------:R-:W-:Y:S05]  /*6270*/  BSYNC B0 ;  /* 0x0000000000007941 */ /* 0x000fea0003800000 */
.L_x_123:
[----:B------:R-:W-:Y:S05]  /*6280*/  BRA `(.L_x_125) ;  /* 0xfffffff800cc7947 */ /* 0x000fea000383ffff */
.L_x_115:
[----:B0-----:R0:W1:Y:S02]  /*6290*/  SYNCS.PHASECHK.TRANS64.TRYWAIT P0, [R7+URZ], R4 ;  /* 0x00000004070075a7 */ /* 0x001064000800017f */
[----:B-1----:R-:W-:Y:S05]  /*62a0*/  @!P0 NANOSLEEP.SYNCS 0x989680 ;  /* 0x009896800000895d */ /* 0x002fea0003900000 */
[----:B------:R-:W1:Y:S02]  /*62b0*/  @!P0 SYNCS.PHASECHK.TRANS64 P0, [R7+URZ], R4 ;  /* 0x00000004070085a7 */ /* 0x000e64000800007f */
[----:B-1----:R-:W-:Y:S05]  /*62c0*/  @!P0 BRA `(.L_x_115) ;  /* 0xfffffffc00f08947 */ /* 0x002fea000383ffff */
[----:B------:R-:W-:Y:S05]  /*62d0*/  BRA `(.L_x_126) ;  /* 0xfffffffc000c7947 */ /* 0x000fea000383ffff */
.L_x_116:
[----:B0-----:R0:W1:Y:S02]  /*62e0*/  SYNCS.PHASECHK.TRANS64.TRYWAIT P0, [R8+URZ], R5 ;  /* 0x00000005080075a7 */ /* 0x001064000800017f */
[----:B-1----:R-:W-:Y:S05]  /*62f0*/  @!P0 NANOSLEEP.SYNCS 0x989680 ;  /* 0x009896800000895d */ /* 0x002fea0003900000 */
[----:B------:R-:W1:Y:S02]  /*6300*/  @!P0 SYNCS.PHASECHK.TRANS64 P0, [R8+URZ], R5 ;  /* 0x00000005080085a7 */ /* 0x000e64000800007f */
[----:B-1----:R-:W-:Y:S05]  /*6310*/  @!P0 BRA `(.L_x_116) ;  /* 0xfffffffc00f08947 */ /* 0x002fea000383ffff */
[----:B------:R-:W-:Y:S05]  /*6320*/  BRA `(.L_x_127) ;  /* 0xfffffffc001c7947 */ /* 0x000fea000383ffff */
.L_x_117:
[----:B-1----:R1:W2:Y:S02]  /*6330*/  SYNCS.PHASECHK.TRANS64.TRYWAIT P0, [R11+URZ], R6 ;  /* 0x000000060b0075a7 */ /* 0x0022a4000800017f */
[----:B--2---:R-:W-:Y:S05]  /*6340*/  @!P0 NANOSLEEP.SYNCS 0x989680 ;  /* 0x009896800000895d */ /* 0x004fea0003900000 */
[----:B------:R-:W2:Y:S02]  /*6350*/  @!P0 SYNCS.PHASECHK.TRANS64 P0, [R11+URZ], R6 ;  /* 0x000000060b0085a7 */ /* 0x000ea4000800007f */
[----:B--2---:R-:W-:Y:S05]  /*6360*/  @!P0 BRA `(.L_x_117) ;  /* 0xfffffffc00f08947 */ /* 0x004fea000383ffff */
[----:B------:R-:W-:Y:S05]  /*6370*/  BRA `(.L_x_128) ;  /* 0xfffffffc00247947 */ /* 0x000fea000383ffff */
.L_x_129:
[----:B------:R-:W-:-:S00]  /*6380*/  BRA `(.L_x_129) ;  /* 0xfffffffc00fc7947 */ /* 0x000fc0000383ffff */
[----:B------:R-:W-:-:S00]  /*6390*/  NOP ;  /* 0x0000000000007918 */ /* 0x000fc00000000000 */
        /* <DEDUP_REMOVED lines=14> */
.L_x_130:


//--------------------- .nv.global.init           --------------------------
	.section	.nv.global.init,"aw",@progbits
.nv.global.init:
	.type		$str$22,@object
	.size		$str$22,($str$23 - $str$22)
$str$22:
        /*0000*/ 	.byte	0x6b, 0x5f, 0x74, 0x69, 0x6c, 0x65, 0x5f, 0x63, 0x6f, 0x75, 0x6e, 0x74, 0x20, 0x3e, 0x3d, 0x20
        /*0010*/ 	.byte	0x31, 0x00
	.type		$str$23,@object
	.size		$str$23,(__unnamed_1 - $str$23)
$str$23:
        /*0012*/ 	.byte	0x2f, 0x74, 0x6d, 0x70, 0x2f, 0x63, 0x75, 0x74, 0x6c, 0x61, 0x73, 0x73, 0x5f, 0x73, 0x77, 0x65
        /*0022*/ 	.byte	0x65, 0x70, 0x5f, 0x73, 0x72, 0x63, 0x2f, 0x69, 0x6e, 0x63, 0x6c, 0x75, 0x64, 0x65, 0x2f, 0x63
        /*0032*/ 	.byte	0x75, 0x74, 0x6c, 0x61, 0x73, 0x73, 0x2f, 0x67, 0x65, 0x6d, 0x6d, 0x2f, 0x63, 0x6f, 0x6c, 0x6c
        /*0042*/ 	.byte	0x65, 0x63, 0x74, 0x69, 0x76, 0x65, 0x2f, 0x73, 0x6d, 0x39, 0x30, 0x5f, 0x6d, 0x6d, 0x61, 0x5f
        /*0052*/ 	.byte	0x74, 0x6d, 0x61, 0x5f, 0x67, 0x6d, 0x6d, 0x61, 0x5f, 0x73, 0x73, 0x5f, 0x77, 0x61, 0x72, 0x70
        /*0062*/ 	.byte	0x73, 0x70, 0x65, 0x63, 0x69, 0x61, 0x6c, 0x69, 0x7a, 0x65, 0x64, 0x2e, 0x68, 0x70, 0x70, 0x00
	.type		__unnamed_1,@object
	.size		__unnamed_1,(.L_0 - __unnamed_1)
__unnamed_1:
        /*0072*/ 	.byte	0x76, 0x6f, 0x69, 0x64, 0x20, 0x63, 0x75, 0x74, 0x6c, 0x61, 0x73, 0x73, 0x3a, 0x3a, 0x67, 0x65
        /* <DEDUP_REMOVED lines=179> */
        /*0bb2*/ 	.byte	0x69, 0x64, 0x65, 0x6e, 0x74, 0x69, 0x74, 0x79, 0x5d, 0x00
.L_0:


//--------------------- .nv.shared._ZN7cutlass13device_kernelINS_4gemm6kernel13GemmUniversalIN4cute5tupleIJiiiiEEENS1_10collective13CollectiveMmaINS1_34MainloopSm90TmaGmmaWarpSpecializedILi4ENS5_IJNS4_1CILi1EEESB_SB_EEENS1_35KernelTmaWarpSpecializedCooperativeEEENS5_IJNSA_ILi128EEENSA_ILi64EEESF_EEENS_6half_tENS5_IJlSB_lEEESI_NS5_IJSB_llEEENS4_8TiledMMAINS4_8MMA_AtomIJNS4_4SM904GMMA25MMA_64x64x16_F32F16F16_SSILNSO_5MajorE0ELSQ_1ELNSO_7ScaleInE1ELSR_1EEEEEENS4_6LayoutINS5_IJNSA_ILi2EEESB_SB_EEENS5_IJSB_NSA_ILi0EEESX_EEEEENS5_IJNS4_10UnderscoreES10_S10_EEEEENS4_13SM90_TMA_LOADENS4_14ComposedLayoutINS4_7SwizzleILi3ELi4ELi3EEENS4_18smem_ptr_flag_bitsILi16EEENSU_INS5_IJNSA_ILi8EEESG_EEENS5_IJSG_SB_EEEEEEEvNS4_8identityES13_NS14_IS16_S18_NSU_INS5_IJSG_S19_EEENS5_IJSB_SG_EEEEEEEvS1E_EENS_8epilogue10collective6detail29Sm90TmaWarpSpecializedAdapterINS1L_15DefaultEpilogueISI_SJ_SJ_NS1K_6thread17LinearCombinationISI_Li1EffLNS1P_9ScaleType4KindE0ELNS_15FloatRoundStyleE2ESI_EENS1_15EpilogueDefaultEEEEEvvEEEEvNT_6ParamsE --------------------------
	.section	.nv.shared._ZN7cutlass13device_kernelINS_4gemm6kernel13GemmUniversalIN4cute5tupleIJiiiiEEENS1_10collective13CollectiveMmaINS1_34MainloopSm90TmaGmmaWarpSpecializedILi4ENS5_IJNS4_1CILi1EEESB_SB_EEENS1_35KernelTmaWarpSpecializedCooperativeEEENS5_IJNSA_ILi128EEENSA_ILi64EEESF_EEENS_6half_tENS5_IJlSB_lEEESI_NS5_IJSB_llEEENS4_8TiledMMAINS4_8MMA_AtomIJNS4_4SM904GMMA25MMA_64x64x16_F32F16F16_SSILNSO_5MajorE0ELSQ_1ELNSO_7ScaleInE1ELSR_1EEEEEENS4_6LayoutINS5_IJNSA_ILi2EEESB_SB_EEENS5_IJSB_NSA_ILi0EEESX_EEEEENS5_IJNS4_10UnderscoreES10_S10_EEEEENS4_13SM90_TMA_LOADENS4_14ComposedLayoutINS4_7SwizzleILi3ELi4ELi3EEENS4_18smem_ptr_flag_bitsILi16EEENSU_INS5_IJNSA_ILi8EEESG_EEENS5_IJSG_SB_EEEEEEEvNS4_8identityES13_NS14_IS16_S18_NSU_INS5_IJSG_S19_EEENS5_IJSB_SG_EEEEEEEvS1E_EENS_8epilogue10collective6detail29Sm90TmaWarpSpecializedAdapterINS1L_15DefaultEpilogueISI_SJ_SJ_NS1K_6thread17LinearCombinationISI_Li1EffLNS1P_9ScaleType4KindE0ELNS_15FloatRoundStyleE2ESI_EENS1_15EpilogueDefaultEEEEEvvEEEEvNT_6ParamsE,"aw",@nobits
	.sectionflags	@""
	.align	16
	.zero		1024


//--------------------- .nv.shared.reserved.0     --------------------------
	.section	.nv.shared.reserved.0,"aw",@nobits
	.weak		__nv_reservedSMEM_offset_0_alias
	.size		__nv_reservedSMEM_offset_0_alias, 0, 0
	.other		__nv_reservedSMEM_offset_0_alias,@"STO_CUDA_RESERVED_SHARED STV_DEFAULT"
__nv_reservedSMEM_offset_0_alias:
	.zero		0


//--------------------- .nv.global                --------------------------
	.section	.nv.global,"aw",@nobits
.nv.global:
	.type		_ZN40_INTERNAL_d0302fc3_4_k_cu_c8a8723c_211344cute1_E,@object
	.size		_ZN40_INTERNAL_d0302fc3_4_k_cu_c8a8723c_211344cute1_E,(_ZN40_INTERNAL_d0302fc3_4_k_cu_c8a8723c_211344cuda3std3__45__cpo6cbeginE - _ZN40_INTERNAL_d0302fc3_4_k_cu_c8a8723c_211344cute1_E)
_ZN40_INTERNAL_d0302fc3_4_k_cu_c8a8723c_211344cute1_E:
	.zero		1
	.type		_ZN40_INTERNAL_d0302fc3_4_k_cu_c8a8723c_211344cuda3std3__45__cpo6cbeginE,@object
	.size		_ZN40_INTERNAL_d0302fc3_4_k_cu_c8a8723c_211344cuda3std3__45__cpo6cbeginE,(_ZN40_INTERNAL_d0302fc3_4_k_cu_c8a8723c_211344cuda3std3__48in_placeE - _ZN40_INTERNAL_d0302fc3_4_k_cu_c8a8723c_211344cuda3std3__45__cpo6cbeginE)
_ZN40_INTERNAL_d0302fc3_4_k_cu_c8a8723c_211344cuda3std3__45__cpo6cbeginE:
	.zero		1
	.type		_ZN40_INTERNAL_d0302fc3_4_k_cu_c8a8723c_211344cuda3std3__48in_placeE,@object
	.size		_ZN40_INTERNAL_d0302fc3_4_k_cu_c8a8723c_211344cuda3std3__48in_placeE,(_ZN40_INTERNAL_d0302fc3_4_k_cu_c8a8723c_211344cuda3std6ranges3__45__cpo9iter_moveE - _ZN40_INTERNAL_d0302fc3_4_k_cu_c8a8723c_211344cuda3std3__48in_placeE)
_ZN40_INTERNAL_d0302fc3_4_k_cu_c8a8723c_211344cuda3std3__48in_placeE:
	.zero		1
	.type		_ZN40_INTERNAL_d0302fc3_4_k_cu_c8a8723c_211344cuda3std6ranges3__45__cpo9iter_moveE,@object
	.size		_ZN40_INTERNAL_d0302fc3_4_k_cu_c8a8723c_211344cuda3std6ranges3__45__cpo9iter_moveE,(_ZN40_INTERNAL_d0302fc3_4_k_cu_c8a8723c_211344cuda3std3__45__cpo5beginE - _ZN40_INTERNAL_d0302fc3_4_k_cu_c8a8723c_211344cuda3std6ranges3__45__cpo9iter_moveE)
_ZN40_INTERNAL_d0302fc3_4_k_cu_c8a8723c_211344cuda3std6ranges3__45__cpo9iter_moveE:
	.zero		1
	.type		_ZN40_INTERNAL_d0302fc3_4_k_cu_c8a8723c_211344cuda3std3__45__cpo5beginE,@object
	.size		_ZN40_INTERNAL_d0302fc3_4_k_cu_c8a8723c_211344cuda3std3__45__cpo5beginE,(_ZN40_INTERNAL_d0302fc3_4_k_cu_c8a8723c_211344cuda3std3__442_GLOBAL__N__d0302fc3_4_k_cu_c8a8723c_211346ignoreE - _ZN40_INTERNAL_d0302fc3_4_k_cu_c8a8723c_211344cuda3std3__45__cpo5beginE)
_ZN40_INTERNAL_d0302fc3_4_k_cu_c8a8723c_211344cuda3std3__45__cpo5beginE:
	.zero		1
	.type		_ZN40_INTERNAL_d0302fc3_4_k_cu_c8a8723c_211344cuda3std3__442_GLOBAL__N__d0302fc3_4_k_cu_c8a8723c_211346ignoreE,@object
	.size		_ZN40_INTERNAL_d0302fc3_4_k_cu_c8a8723c_211344cuda3std3__442_GLOBAL__N__d0302fc3_4_k_cu_c8a8723c_211346ignoreE,(_ZN40_INTERNAL_d0302fc3_4_k_cu_c8a8723c_211344cute7productE - _ZN40_INTERNAL_d0302fc3_4_k_cu_c8a8723c_211344cuda3std3__442_GLOBAL__N__d0302fc3_4_k_cu_c8a8723c_211346ignoreE)
_ZN40_INTERNAL_d0302fc3_4_k_cu_c8a8723c_211344cuda3std3__442_GLOBAL__N__d0302fc3_4_k_cu_c8a8723c_211346ignoreE:
	.zero		1
	.type		_ZN40_INTERNAL_d0302fc3_4_k_cu_c8a8723c_211344cute7productE,@object
	.size		_ZN40_INTERNAL_d0302fc3_4_k_cu_c8a8723c_211344cute7productE,(_ZN40_INTERNAL_d0302fc3_4_k_cu_c8a8723c_211344cuda3std3__45__cpo3endE - _ZN40_INTERNAL_d0302fc3_4_k_cu_c8a8723c_211344cute7productE)
_ZN40_INTERNAL_d0302fc3_4_k_cu_c8a8723c_211344cute7productE:
	.zero		1
	.type		_ZN40_INTERNAL_d0302fc3_4_k_cu_c8a8723c_211344cuda3std3__45__cpo3endE,@object
	.size		_ZN40_INTERNAL_d0302fc3_4_k_cu_c8a8723c_211344cuda3std3__45__cpo3endE,(_ZN40_INTERNAL_d0302fc3_4_k_cu_c8a8723c_211344cuda3std3__419piecewise_constructE - _ZN40_INTERNAL_d0302fc3_4_k_cu_c8a8723c_211344cuda3std3__45__cpo3endE)
_ZN40_INTERNAL_d0302fc3_4_k_cu_c8a8723c_211344cuda3std3__45__cpo3endE:
	.zero		1
	.type		_ZN40_INTERNAL_d0302fc3_4_k_cu_c8a8723c_211344cuda3std3__419piecewise_constructE,@object
	.size		_ZN40_INTERNAL_d0302fc3_4_k_cu_c8a8723c_211344cuda3std3__419piecewise_constructE,(_ZN40_INTERNAL_d0302fc3_4_k_cu_c8a8723c_211344cuda3std3__45__cpo4cendE - _ZN40_INTERNAL_d0302fc3_4_k_cu_c8a8723c_211344cuda3std3__419piecewise_constructE)
_ZN40_INTERNAL_d0302fc3_4_k_cu_c8a8723c_211344cuda3std3__419piecewise_constructE:
	.zero		1
	.type		_ZN40_INTERNAL_d0302fc3_4_k_cu_c8a8723c_211344cuda3std3__45__cpo4cendE,@object
	.size		_ZN40_INTERNAL_d0302fc3_4_k_cu_c8a8723c_211344cuda3std3__45__cpo4cendE,(_ZN40_INTERNAL_d0302fc3_4_k_cu_c8a8723c_211344cuda3std6ranges3__45__cpo4swapE - _ZN40_INTERNAL_d0302fc3_4_k_cu_c8a8723c_211344cuda3std3__45__cpo4cendE)
_ZN40_INTERNAL_d0302fc3_4_k_cu_c8a8723c_211344cuda3std3__45__cpo4cendE:
	.zero		1
	.type		_ZN40_INTERNAL_d0302fc3_4_k_cu_c8a8723c_211344cuda3std6ranges3__45__cpo4swapE,@object
	.size		_ZN40_INTERNAL_d0302fc3_4_k_cu_c8a8723c_211344cuda3std6ranges3__45__cpo4swapE,(.L_8 - _ZN40_INTERNAL_d0302fc3_4_k_cu_c8a8723c_211344cuda3std6ranges3__45__cpo4swapE)
_ZN40_INTERNAL_d0302fc3_4_k_cu_c8a8723c_211344cuda3std6ranges3__45__cpo4swapE:
	.zero		1
.L_8:


//--------------------- .nv.constant0._ZN7cutlass13device_kernelINS_4gemm6kernel13GemmUniversalIN4cute5tupleIJiiiiEEENS1_10collective13CollectiveMmaINS1_34MainloopSm90TmaGmmaWarpSpecializedILi4ENS5_IJNS4_1CILi1EEESB_SB_EEENS1_35KernelTmaWarpSpecializedCooperativeEEENS5_IJNSA_ILi128EEENSA_ILi64EEESF_EEENS_6half_tENS5_IJlSB_lEEESI_NS5_IJSB_llEEENS4_8TiledMMAINS4_8MMA_AtomIJNS4_4SM904GMMA25MMA_64x64x16_F32F16F16_SSILNSO_5MajorE0ELSQ_1ELNSO_7ScaleInE1ELSR_1EEEEEENS4_6LayoutINS5_IJNSA_ILi2EEESB_SB_EEENS5_IJSB_NSA_ILi0EEESX_EEEEENS5_IJNS4_10UnderscoreES10_S10_EEEEENS4_13SM90_TMA_LOADENS4_14ComposedLayoutINS4_7SwizzleILi3ELi4ELi3EEENS4_18smem_ptr_flag_bitsILi16EEENSU_INS5_IJNSA_ILi8EEESG_EEENS5_IJSG_SB_EEEEEEEvNS4_8identityES13_NS14_IS16_S18_NSU_INS5_IJSG_S19_EEENS5_IJSB_SG_EEEEEEEvS1E_EENS_8epilogue10collective6detail29Sm90TmaWarpSpecializedAdapterINS1L_15DefaultEpilogueISI_SJ_SJ_NS1K_6thread17LinearCombinationISI_Li1EffLNS1P_9ScaleType4KindE0ELNS_15FloatRoundStyleE2ESI_EENS1_15EpilogueDefaultEEEEEvvEEEEvNT_6ParamsE --------------------------
	.section	.nv.constant0._ZN7cutlass13device_kernelINS_4gemm6kernel13GemmUniversalIN4cute5tupleIJiiiiEEENS1_10collective13CollectiveMmaINS1_34MainloopSm90TmaGmmaWarpSpecializedILi4ENS5_IJNS4_1CILi1EEESB_SB_EEENS1_35KernelTmaWarpSpecializedCooperativeEEENS5_IJNSA_ILi128EEENSA_ILi64EEESF_EEENS_6half_tENS5_IJlSB_lEEESI_NS5_IJSB_llEEENS4_8TiledMMAINS4_8MMA_AtomIJNS4_4SM904GMMA25MMA_64x64x16_F32F16F16_SSILNSO_5MajorE0ELSQ_1ELNSO_7ScaleInE1ELSR_1EEEEEENS4_6LayoutINS5_IJNSA_ILi2EEESB_SB_EEENS5_IJSB_NSA_ILi0EEESX_EEEEENS5_IJNS4_10UnderscoreES10_S10_EEEEENS4_13SM90_TMA_LOADENS4_14ComposedLayoutINS4_7SwizzleILi3ELi4ELi3EEENS4_18smem_ptr_flag_bitsILi16EEENSU_INS5_IJNSA_ILi8EEESG_EEENS5_IJSG_SB_EEEEEEEvNS4_8identityES13_NS14_IS16_S18_NSU_INS5_IJSG_S19_EEENS5_IJSB_SG_EEEEEEEvS1E_EENS_8epilogue10collective6detail29Sm90TmaWarpSpecializedAdapterINS1L_15DefaultEpilogueISI_SJ_SJ_NS1K_6thread17LinearCombinationISI_Li1EffLNS1P_9ScaleType4KindE0ELNS_15FloatRoundStyleE2ESI_EENS1_15EpilogueDefaultEEEEEvvEEEEvNT_6ParamsE,"a",@progbits
	.sectionflags	@""
	.align	4
.nv.constant0._ZN7cutlass13device_kernelINS_4gemm6kernel13GemmUniversalIN4cute5tupleIJiiiiEEENS1_10collective13CollectiveMmaINS1_34MainloopSm90TmaGmmaWarpSpecializedILi4ENS5_IJNS4_1CILi1EEESB_SB_EEENS1_35KernelTmaWarpSpecializedCooperativeEEENS5_IJNSA_ILi128EEENSA_ILi64EEESF_EEENS_6half_tENS5_IJlSB_lEEESI_NS5_IJSB_llEEENS4_8TiledMMAINS4_8MMA_AtomIJNS4_4SM904GMMA25MMA_64x64x16_F32F16F16_SSILNSO_5MajorE0ELSQ_1ELNSO_7ScaleInE1ELSR_1EEEEEENS4_6LayoutINS5_IJNSA_ILi2EEESB_SB_EEENS5_IJSB_NSA_ILi0EEESX_EEEEENS5_IJNS4_10UnderscoreES10_S10_EEEEENS4_13SM90_TMA_LOADENS4_14ComposedLayoutINS4_7SwizzleILi3ELi4ELi3EEENS4_18smem_ptr_flag_bitsILi16EEENSU_INS5_IJNSA_ILi8EEESG_EEENS5_IJSG_SB_EEEEEEEvNS4_8identityES13_NS14_IS16_S18_NSU_INS5_IJSG_S19_EEENS5_IJSB_SG_EEEEEEEvS1E_EENS_8epilogue10collective6detail29Sm90TmaWarpSpecializedAdapterINS1L_15DefaultEpilogueISI_SJ_SJ_NS1K_6thread17LinearCombinationISI_Li1EffLNS1P_9ScaleType4KindE0ELNS_15FloatRoundStyleE2ESI_EENS1_15EpilogueDefaultEEEEEvvEEEEvNT_6ParamsE:
	.zero		1664


//--------------------- SYMBOLS --------------------------

	.type		.nv.reservedSmem.offset0,@object
	.size		.nv.reservedSmem.offset0,0x4
	.type		__assertfail,@function
